def attn_fwd(
    Q,
    K,
    V,
    Out,
    Lse,
    sm_scale,
    stride_qz,
    stride_qh,
    stride_qm,
    stride_qk,
    stride_kz,
    stride_kh,
    stride_kn,
    stride_kk,
    stride_vz,
    stride_vh,
    stride_vn,
    stride_vk,
    stride_oz,
    stride_oh,
    stride_om,
    stride_ok,
    seqlen_q,
    seqlen_k,
    BLOCK_M: tl.constexpr,
    BLOCK_N: tl.constexpr,
    HEAD_DIM: tl.constexpr,
    CAUSAL: tl.constexpr,
):
    start_m = tl.program_id(0)
    off_hz = tl.program_id(1)
    q_off = off_hz * stride_qh
    k_off = off_hz * stride_kh
    v_off = off_hz * stride_vh
    offs_m = start_m * BLOCK_M + tl.arange(0, BLOCK_M)
    offs_d = tl.arange(0, HEAD_DIM)
    offs_n = tl.arange(0, BLOCK_N)
    q_ptrs = Q + q_off + offs_m[:, None] * stride_qm + offs_d[None, :] * stride_qk
    k_ptrs = K + k_off + offs_d[:, None] * stride_kk + offs_n[None, :] * stride_kn
    v_ptrs = V + v_off + offs_n[:, None] * stride_vn + offs_d[None, :] * stride_vk
    m_i = tl.full([BLOCK_M], float("-inf"), dtype=tl.float32)
    l_i = tl.zeros([BLOCK_M], dtype=tl.float32) + 1.0
    acc = tl.zeros([BLOCK_M, HEAD_DIM], dtype=tl.float32)
    q = tl.load(q_ptrs)
    acc, l_i, m_i = _attn_fwd_inner(
        acc,
        l_i,
        m_i,
        q,
        k_ptrs,
        v_ptrs,
        sm_scale,
        stride_kn,
        stride_vn,
        start_m,
        seqlen_k,
        BLOCK_M,
        BLOCK_N,
        HEAD_DIM,
        CAUSAL,
    )
    acc = acc / l_i[:, None]
    lse = m_i + tl.math.log2(l_i) / 1.4426950408889634
    o_ptrs = (
        Out
        + off_hz * stride_oh
        + offs_m[:, None] * stride_om
        + offs_d[None, :] * stride_ok
    )
    tl.store(o_ptrs, acc.to(Out.dtype.element_ty))
    tl.store(Lse + off_hz * seqlen_q + offs_m, lse)

# config = {"BLOCK_M": 32, "BLOCK_N": 64, "HEAD_DIM": 64, "arch": "sm_90", "causal": false, "dtype": "bf16", "num_stages": 2, "num_warps": 8}
# arch = sm_90


// ===== COMPILED SASS (sm_90a) =====

	.target	sm_90a

	.elftype	@"ET_EXEC"


//--------------------- .note.nv.tkinfo           --------------------------
	.section	.note.nv.tkinfo,"",@"SHT_NOTE"
	.sectionflags	@"SHF_NOTE_NV_TKINFO"
	.tkinfo
        /*0018*/ 	.word	0x00000002
        /*0030*/ 	.string	""
        /*0030*/ 	.string	"ptxas"
        /*0030*/ 	.string	"Cuda compilation tools, release 13.0, V13.0.88"
        /*0030*/ 	.string	"Build cuda_13.0.r13.0/compiler.36424714_0"
        /*0030*/ 	.string	"-v  -suppress-debug-info  -lineinfo  -arch sm_90a "



//--------------------- .note.nv.cuinfo           --------------------------
	.section	.note.nv.cuinfo,"",@"SHT_NOTE"
	.sectionflags	@"SHF_NOTE_NV_CUINFO"
        /*0018*/ 	.short	0x0002
        /*001a*/ 	.short	0x005a
        /*001c*/ 	.short	0x0082
	.zero		2


//--------------------- .nv.info                  --------------------------
	.section	.nv.info,"",@"SHT_CUDA_INFO"
	.align	4


	//----- nvinfo : EIATTR_REGCOUNT
	.align		4
        /*0000*/ 	.byte	0x04, 0x2f
        /*0002*/ 	.short	(.L_2 - .L_1)
	.align		4
.L_1:
        /*0004*/ 	.word	index@(attn_fwd)
        /*0008*/ 	.word	0x00000080


	//----- nvinfo : EIATTR_FRAME_SIZE
	.align		4
.L_2:
        /*000c*/ 	.byte	0x04, 0x11
        /*000e*/ 	.short	(.L_4 - .L_3)
	.align		4
.L_3:
        /*0010*/ 	.word	index@(attn_fwd)
        /*0014*/ 	.word	0x00000000


	//----- nvinfo : EIATTR_MIN_STACK_SIZE
	.align		4
.L_4:
        /*0018*/ 	.byte	0x04, 0x12
        /*001a*/ 	.short	(.L_6 - .L_5)
	.align		4
.L_5:
        /*001c*/ 	.word	index@(attn_fwd)
        /*0020*/ 	.word	0x00000000
.L_6:


//--------------------- .nv.compat                --------------------------
	.section	.nv.compat,"",@"SHT_CUDA_COMPAT_INFO"
	.align	4
        /*0000*/ 	.byte	0x02, 0x09, 0x01, 0x00, 0x02, 0x02, 0x01, 0x00, 0x02, 0x05, 0x05, 0x00, 0x03, 0x07, 0x01, 0x01
        /*0010*/ 	.byte	0x02, 0x03, 0x00, 0x00, 0x02, 0x06, 0x01, 0x00, 0x04, 0x0b, 0x08, 0x00, 0x00, 0x00, 0x00, 0x00
        /*0020*/ 	.byte	0x00, 0x00, 0x00, 0x00


//--------------------- .nv.info.attn_fwd         --------------------------
	.section	.nv.info.attn_fwd,"",@"SHT_CUDA_INFO"
	.sectionflags	@""
	.align	4


	//----- nvinfo : EIATTR_CUDA_API_VERSION
	.align		4
        /*0000*/ 	.byte	0x04, 0x37
        /*0002*/ 	.short	(.L_8 - .L_7)
.L_7:
        /*0004*/ 	.word	0x00000082


	//----- nvinfo : EIATTR_KPARAM_INFO
	.align		4
.L_8:
        /*0008*/ 	.byte	0x04, 0x17
        /*000a*/ 	.short	(.L_10 - .L_9)
.L_9:
        /*000c*/ 	.word	0x00000000
        /*0010*/ 	.short	0x0019
        /*0012*/ 	.short	0x0080
        /*0014*/ 	.byte	0x00, 0xf4, 0x21, 0x00


	//----- nvinfo : EIATTR_KPARAM_INFO
	.align		4
.L_10:
        /*0018*/ 	.byte	0x04, 0x17
        /*001a*/ 	.short	(.L_12 - .L_11)
.L_11:
        /*001c*/ 	.word	0x00000000
        /*0020*/ 	.short	0x0018
        /*0022*/ 	.short	0x0078
        /*0024*/ 	.byte	0x00, 0xf4, 0x21, 0x00


	//----- nvinfo : EIATTR_KPARAM_INFO
	.align		4
.L_12:
        /*0028*/ 	.byte	0x04, 0x17
        /*002a*/ 	.short	(.L_14 - .L_13)
.L_13:
        /*002c*/ 	.word	0x00000000
        /*0030*/ 	.short	0x0017
        /*0032*/ 	.short	0x0070
        /*0034*/ 	.byte	0x00, 0xf0, 0x11, 0x00


	//----- nvinfo : EIATTR_KPARAM_INFO
	.align		4
.L_14:
        /*0038*/ 	.byte	0x04, 0x17
        /*003a*/ 	.short	(.L_16 - .L_15)
.L_15:
        /*003c*/ 	.word	0x00000000
        /*0040*/ 	.short	0x0016
        /*0042*/ 	.short	0x006c
        /*0044*/ 	.byte	0x00, 0xf0, 0x11, 0x00


	//----- nvinfo : EIATTR_KPARAM_INFO
	.align		4
.L_16:
        /*0048*/ 	.byte	0x04, 0x17
        /*004a*/ 	.short	(.L_18 - .L_17)
.L_17:
        /*004c*/ 	.word	0x00000000
        /*0050*/ 	.short	0x0015
        /*0052*/ 	.short	0x0068
        /*0054*/ 	.byte	0x00, 0xf0, 0x11, 0x00


	//----- nvinfo : EIATTR_KPARAM_INFO
	.align		4
.L_18:
        /*0058*/ 	.byte	0x04, 0x17
        /*005a*/ 	.short	(.L_20 - .L_19)
.L_19:
        /*005c*/ 	.word	0x00000000
        /*0060*/ 	.short	0x0014
        /*0062*/ 	.short	0x0064
        /*0064*/ 	.byte	0x00, 0xf0, 0x11, 0x00


	//----- nvinfo : EIATTR_KPARAM_INFO
	.align		4
.L_20:
        /*0068*/ 	.byte	0x04, 0x17
        /*006a*/ 	.short	(.L_22 - .L_21)
.L_21:
        /*006c*/ 	.word	0x00000000
        /*0070*/ 	.short	0x0013
        /*0072*/ 	.short	0x0060
        /*0074*/ 	.byte	0x00, 0xf0, 0x11, 0x00


	//----- nvinfo : EIATTR_KPARAM_INFO
	.align		4
.L_22:
        /*0078*/ 	.byte	0x04, 0x17
        /*007a*/ 	.short	(.L_24 - .L_23)
.L_23:
        /*007c*/ 	.word	0x00000000
        /*0080*/ 	.short	0x0012
        /*0082*/ 	.short	0x005c
        /*0084*/ 	.byte	0x00, 0xf0, 0x11, 0x00


	//----- nvinfo : EIATTR_KPARAM_INFO
	.align		4
.L_24:
        /*0088*/ 	.byte	0x04, 0x17
        /*008a*/ 	.short	(.L_26 - .L_25)
.L_25:
        /*008c*/ 	.word	0x00000000
        /*0090*/ 	.short	0x0011
        /*0092*/ 	.short	0x0058
        /*0094*/ 	.byte	0x00, 0xf0, 0x11, 0x00


	//----- nvinfo : EIATTR_KPARAM_INFO
	.align		4
.L_26:
        /*0098*/ 	.byte	0x04, 0x17
        /*009a*/ 	.short	(.L_28 - .L_27)
.L_27:
        /*009c*/ 	.word	0x00000000
        /*00a0*/ 	.short	0x0010
        /*00a2*/ 	.short	0x0054
        /*00a4*/ 	.byte	0x00, 0xf0, 0x11, 0x00


	//----- nvinfo : EIATTR_KPARAM_INFO
	.align		4
.L_28:
        /*00a8*/ 	.byte	0x04, 0x17
        /*00aa*/ 	.short	(.L_30 - .L_29)
.L_29:
        /*00ac*/ 	.word	0x00000000
        /*00b0*/ 	.short	0x000f
        /*00b2*/ 	.short	0x0050
        /*00b4*/ 	.byte	0x00, 0xf0, 0x11, 0x00


	//----- nvinfo : EIATTR_KPARAM_INFO
	.align		4
.L_30:
        /*00b8*/ 	.byte	0x04, 0x17
        /*00ba*/ 	.short	(.L_32 - .L_31)
.L_31:
        /*00bc*/ 	.word	0x00000000
        /*00c0*/ 	.short	0x000e
        /*00c2*/ 	.short	0x004c
        /*00c4*/ 	.byte	0x00, 0xf0, 0x11, 0x00


	//----- nvinfo : EIATTR_KPARAM_INFO
	.align		4
.L_32:
        /*00c8*/ 	.byte	0x04, 0x17
        /*00ca*/ 	.short	(.L_34 - .L_33)
.L_33:
        /*00cc*/ 	.word	0x00000000
        /*00d0*/ 	.short	0x000d
        /*00d2*/ 	.short	0x0048
        /*00d4*/ 	.byte	0x00, 0xf0, 0x11, 0x00


	//----- nvinfo : EIATTR_KPARAM_INFO
	.align		4
.L_34:
        /*00d8*/ 	.byte	0x04, 0x17
        /*00da*/ 	.short	(.L_36 - .L_35)
.L_35:
        /*00dc*/ 	.word	0x00000000
        /*00e0*/ 	.short	0x000c
        /*00e2*/ 	.short	0x0044
        /*00e4*/ 	.byte	0x00, 0xf0, 0x11, 0x00


	//----- nvinfo : EIATTR_KPARAM_INFO
	.align		4
.L_36:
        /*00e8*/ 	.byte	0x04, 0x17
        /*00ea*/ 	.short	(.L_38 - .L_37)
.L_37:
        /*00ec*/ 	.word	0x00000000
        /*00f0*/ 	.short	0x000b
        /*00f2*/ 	.short	0x0040
        /*00f4*/ 	.byte	0x00, 0xf0, 0x11, 0x00


	//----- nvinfo : EIATTR_KPARAM_INFO
	.align		4
.L_38:
        /*00f8*/ 	.byte	0x04, 0x17
        /*00fa*/ 	.short	(.L_40 - .L_39)
.L_39:
        /*00fc*/ 	.word	0x00000000
        /*0100*/ 	.short	0x000a
        /*0102*/ 	.short	0x003c
        /*0104*/ 	.byte	0x00, 0xf0, 0x11, 0x00


	//----- nvinfo : EIATTR_KPARAM_INFO
	.align		4
.L_40:
        /*0108*/ 	.byte	0x04, 0x17
        /*010a*/ 	.short	(.L_42 - .L_41)
.L_41:
        /*010c*/ 	.word	0x00000000
        /*0110*/ 	.short	0x0009
        /*0112*/ 	.short	0x0038
        /*0114*/ 	.byte	0x00, 0xf0, 0x11, 0x00


	//----- nvinfo : EIATTR_KPARAM_INFO
	.align		4
.L_42:
        /*0118*/ 	.byte	0x04, 0x17
        /*011a*/ 	.short	(.L_44 - .L_43)
.L_43:
        /*011c*/ 	.word	0x00000000
        /*0120*/ 	.short	0x0008
        /*0122*/ 	.short	0x0034
        /*0124*/ 	.byte	0x00, 0xf0, 0x11, 0x00


	//----- nvinfo : EIATTR_KPARAM_INFO
	.align		4
.L_44:
        /*0128*/ 	.byte	0x04, 0x17
        /*012a*/ 	.short	(.L_46 - .L_45)
.L_45:
        /*012c*/ 	.word	0x00000000
        /*0130*/ 	.short	0x0007
        /*0132*/ 	.short	0x0030
        /*0134*/ 	.byte	0x00, 0xf0, 0x11, 0x00


	//----- nvinfo : EIATTR_KPARAM_INFO
	.align		4
.L_46:
        /*0138*/ 	.byte	0x04, 0x17
        /*013a*/ 	.short	(.L_48 - .L_47)
.L_47:
        /*013c*/ 	.word	0x00000000
        /*0140*/ 	.short	0x0006
        /*0142*/ 	.short	0x002c
        /*0144*/ 	.byte	0x00, 0xf0, 0x11, 0x00


	//----- nvinfo : EIATTR_KPARAM_INFO
	.align		4
.L_48:
        /*0148*/ 	.byte	0x04, 0x17
        /*014a*/ 	.short	(.L_50 - .L_49)
.L_49:
        /*014c*/ 	.word	0x00000000
        /*0150*/ 	.short	0x0005
        /*0152*/ 	.short	0x0028
        /*0154*/ 	.byte	0x00, 0xf0, 0x11, 0x00


	//----- nvinfo : EIATTR_KPARAM_INFO
	.align		4
.L_50:
        /*0158*/ 	.byte	0x04, 0x17
        /*015a*/ 	.short	(.L_52 - .L_51)
.L_51:
        /*015c*/ 	.word	0x00000000
        /*0160*/ 	.short	0x0004
        /*0162*/ 	.short	0x0020
        /*0164*/ 	.byte	0x00, 0xf4, 0x21, 0x00


	//----- nvinfo : EIATTR_KPARAM_INFO
	.align		4
.L_52:
        /*0168*/ 	.byte	0x04, 0x17
        /*016a*/ 	.short	(.L_54 - .L_53)
.L_53:
        /*016c*/ 	.word	0x00000000
        /*0170*/ 	.short	0x0003
        /*0172*/ 	.short	0x0018
        /*0174*/ 	.byte	0x00, 0xf4, 0x21, 0x00


	//----- nvinfo : EIATTR_KPARAM_INFO
	.align		4
.L_54:
        /*0178*/ 	.byte	0x04, 0x17
        /*017a*/ 	.short	(.L_56 - .L_55)
.L_55:
        /*017c*/ 	.word	0x00000000
        /*0180*/ 	.short	0x0002
        /*0182*/ 	.short	0x0010
        /*0184*/ 	.byte	0x00, 0xf4, 0x21, 0x00


	//----- nvinfo : EIATTR_KPARAM_INFO
	.align		4
.L_56:
        /*0188*/ 	.byte	0x04, 0x17
        /*018a*/ 	.short	(.L_58 - .L_57)
.L_57:
        /*018c*/ 	.word	0x00000000
        /*0190*/ 	.short	0x0001
        /*0192*/ 	.short	0x0008
        /*0194*/ 	.byte	0x00, 0xf4, 0x21, 0x00


	//----- nvinfo : EIATTR_KPARAM_INFO
	.align		4
.L_58:
        /*0198*/ 	.byte	0x04, 0x17
        /*019a*/ 	.short	(.L_60 - .L_59)
.L_59:
        /*019c*/ 	.word	0x00000000
        /*01a0*/ 	.short	0x0000
        /*01a2*/ 	.short	0x0000
        /*01a4*/ 	.byte	0x00, 0xf4, 0x21, 0x00


	//----- nvinfo : EIATTR_SPARSE_MMA_MASK
	.align		4
.L_60:
        /*01a8*/ 	.byte	0x03, 0x50
        /*01aa*/ 	.short	0x0000


	//----- nvinfo : EIATTR_MAXREG_COUNT
	.align		4
        /*01ac*/ 	.byte	0x03, 0x1b
        /*01ae*/ 	.short	0x00ff


	//----- nvinfo : EIATTR_NUM_BARRIERS
	.align		4
        /*01b0*/ 	.byte	0x02, 0x4c
        /*01b2*/ 	.byte	0x01
	.zero		1


	//----- nvinfo : EIATTR_MERCURY_ISA_VERSION
	.align		4
        /*01b4*/ 	.byte	0x03, 0x5f
        /*01b6*/ 	.short	0x0101


	//----- nvinfo : EIATTR_COOP_GROUP_MASK_REGIDS
	.align		4
        /*01b8*/ 	.byte	0x04, 0x29
        /*01ba*/ 	.short	(.L_62 - .L_61)


	//   ....[0]....
.L_61:
        /*01bc*/ 	.word	0xffffffff


	//   ....[1]....
        /*01c0*/ 	.word	0xffffffff


	//   ....[2]....
        /*01c4*/ 	.word	0xffffffff


	//   ....[3]....
        /*01c8*/ 	.word	0xffffffff


	//   ....[4]....
        /*01cc*/ 	.word	0xffffffff


	//   ....[5]....
        /*01d0*/ 	.word	0xffffffff


	//   ....[6]....
        /*01d4*/ 	.word	0xffffffff


	//   ....[7]....
        /*01d8*/ 	.word	0xffffffff


	//   ....[8]....
        /*01dc*/ 	.word	0xffffffff


	//   ....[9]....
        /*01e0*/ 	.word	0xffffffff


	//   ....[10]....
        /*01e4*/ 	.word	0xffffffff


	//   ....[11]....
        /*01e8*/ 	.word	0xffffffff


	//   ....[12]....
        /*01ec*/ 	.word	0xffffffff


	//   ....[13]....
        /*01f0*/ 	.word	0xffffffff


	//   ....[14]....
        /*01f4*/ 	.word	0xffffffff


	//   ....[15]....
        /*01f8*/ 	.word	0xffffffff


	//   ....[16]....
        /*01fc*/ 	.word	0xffffffff


	//   ....[17]....
        /*0200*/ 	.word	0xffffffff


	//   ....[18]....
        /*0204*/ 	.word	0xffffffff


	//   ....[19]....
        /*0208*/ 	.word	0xffffffff


	//   ....[20]....
        /*020c*/ 	.word	0xffffffff


	//   ....[21]....
        /*0210*/ 	.word	0xffffffff


	//----- nvinfo : EIATTR_COOP_GROUP_INSTR_OFFSETS
	.align		4
.L_62:
        /*0214*/ 	.byte	0x04, 0x28
        /*0216*/ 	.short	(.L_64 - .L_63)


	//   ....[0]....
.L_63:
        /*0218*/ 	.word	0x00001510


	//   ....[1]....
        /*021c*/ 	.word	0x00001520


	//   ....[2]....
        /*0220*/ 	.word	0x00001530


	//   ....[3]....
        /*0224*/ 	.word	0x00001540


	//   ....[4]....
        /*0228*/ 	.word	0x00001590


	//   ....[5]....
        /*022c*/ 	.word	0x000015a0


	//   ....[6]....
        /*0230*/ 	.word	0x000015b0


	//   ....[7]....
        /*0234*/ 	.word	0x000015c0


	//   ....[8]....
        /*0238*/ 	.word	0x00001670


	//   ....[9]....
        /*023c*/ 	.word	0x00001690


	//   ....[10]....
        /*0240*/ 	.word	0x000016b0


	//   ....[11]....
        /*0244*/ 	.word	0x00001920


	//   ....[12]....
        /*0248*/ 	.word	0x00001930


	//   ....[13]....
        /*024c*/ 	.word	0x00001950


	//   ....[14]....
        /*0250*/ 	.word	0x00001960


	//   ....[15]....
        /*0254*/ 	.word	0x000019c0


	//   ....[16]....
        /*0258*/ 	.word	0x000019d0


	//   ....[17]....
        /*025c*/ 	.word	0x000019e0


	//   ....[18]....
        /*0260*/ 	.word	0x000019f0


	//   ....[19]....
        /*0264*/ 	.word	0x00001aa0


	//   ....[20]....
        /*0268*/ 	.word	0x00001ac0


	//   ....[21]....
        /*026c*/ 	.word	0x00001ae0


	//----- nvinfo : EIATTR_EXIT_INSTR_OFFSETS
	.align		4
.L_64:
        /*0270*/ 	.byte	0x04, 0x1c
        /*0272*/ 	.short	(.L_66 - .L_65)


	//   ....[0]....
.L_65:
        /*0274*/ 	.word	0x000033b0


	//   ....[1]....
        /*0278*/ 	.word	0x000033e0


	//----- nvinfo : EIATTR_REQNTID
	.align		4
.L_66:
        /*027c*/ 	.byte	0x04, 0x10
        /*027e*/ 	.short	(.L_68 - .L_67)
.L_67:
        /*0280*/ 	.word	0x00000100
        /*0284*/ 	.word	0x00000001
        /*0288*/ 	.word	0x00000001


	//----- nvinfo : EIATTR_CBANK_PARAM_SIZE
	.align		4
.L_68:
        /*028c*/ 	.byte	0x03, 0x19
        /*028e*/ 	.short	0x0088


	//----- nvinfo : EIATTR_PARAM_CBANK
	.align		4
        /*0290*/ 	.byte	0x04, 0x0a
        /*0292*/ 	.short	(.L_70 - .L_69)
	.align		4
.L_69:
        /*0294*/ 	.word	index@(.nv.constant0.attn_fwd)
        /*0298*/ 	.short	0x0210
        /*029a*/ 	.short	0x0088


	//----- nvinfo : EIATTR_SW_WAR
	.align		4
.L_70:
        /*029c*/ 	.byte	0x04, 0x36
        /*029e*/ 	.short	(.L_72 - .L_71)
.L_71:
        /*02a0*/ 	.word	0x00000008
.L_72:


//--------------------- .nv.callgraph             --------------------------
	.section	.nv.callgraph,"",@"SHT_CUDA_CALLGRAPH"
	.align	4
	.sectionentsize	8
	.align		4
        /*0000*/ 	.word	0x00000000
	.align		4
        /*0004*/ 	.word	0xffffffff
	.align		4
        /*0008*/ 	.word	0x00000000
	.align		4
        /*000c*/ 	.word	0xfffffffe
	.align		4
        /*0010*/ 	.word	0x00000000
	.align		4
        /*0014*/ 	.word	0xfffffffd
	.align		4
        /*0018*/ 	.word	0x00000000
	.align		4
        /*001c*/ 	.word	0xfffffffc


//--------------------- .nv.constant4             --------------------------
	.section	.nv.constant4,"a",@progbits
	.align	8
	.align		8
.nv.constant4:
        /*0000*/ 	.dword	_$_str


//--------------------- .text.attn_fwd            --------------------------
	.section	.text.attn_fwd,"ax",@progbits
	.align	128
        .global         attn_fwd
        .type           attn_fwd,@function
        .size           attn_fwd,(.L_x_3 - attn_fwd)
        .other          attn_fwd,@"STO_CUDA_ENTRY STV_DEFAULT"
attn_fwd:
.text.attn_fwd:
[----:B------:R-:W-:Y:S01]  /*0000*/  LDC R1, c[0x0][0x28] ;  /* 0x00000a00ff017b82 */ /* 0x000fe20000000800 */
[----:B------:R-:W0:Y:S07]  /*0010*/  S2R R38, SR_TID.X ;  /* 0x0000000000267919 */ /* 0x000e2e0000002100 */
[----:B------:R-:W1:Y:S01]  /*0020*/  S2UR UR7, SR_CTAID.Y ;  /* 0x00000000000779c3 */ /* 0x000e620000002600 */
[----:B------:R-:W-:Y:S01]  /*0030*/  ULDC.64 UR4, c[0x0][0x240] ;  /* 0x0000900000047ab9 */ /* 0x000fe20000000a00 */
[----:B------:R-:W-:Y:S01]  /*0040*/  ULDC.64 UR10, c[0x0][0x208] ;  /* 0x00008200000a7ab9 */ /* 0x000fe20000000a00 */
[----:B------:R-:W2:Y:S05]  /*0050*/  S2R R3, SR_CTAID.X ;  /* 0x0000000000037919 */ /* 0x000eaa0000002500 */
[----:B------:R-:W3:Y:S08]  /*0060*/  LDC R14, c[0x0][0x248] ;  /* 0x00009200ff0e7b82 */ /* 0x000ef00000000800 */
[----:B------:R-:W4:Y:S01]  /*0070*/  LDC.64 R18, c[0x0][0x210] ;  /* 0x00008400ff127b82 */ /* 0x000f220000000a00 */
[----:B-1----:R-:W-:-:S04]  /*0080*/  UIMAD UR4, UR7, UR4, URZ ;  /* 0x00000004070472a4 */ /* 0x002fc8000f8e023f */
[----:B------:R-:W-:Y:S01]  /*0090*/  USHF.L.U32 UR6, UR4, 0x1, URZ ;  /* 0x0000000104067899 */ /* 0x000fe2000800063f */
[----:B0-----:R-:W-:Y:S02]  /*00a0*/  LOP3.LUT R16, R38, 0x1f, RZ, 0xc0, !PT ;  /* 0x0000001f26107812 */ /* 0x001fe400078ec0ff */
[----:B------:R-:W-:-:S03]  /*00b0*/  SHF.R.U32.HI R4, RZ, 0x5, R38 ;  /* 0x00000005ff047819 */ /* 0x000fc60000011626 */
[----:B--2---:R-:W-:Y:S01]  /*00c0*/  IMAD R0, R3, 0x20, R16 ;  /* 0x0000002003007824 */ /* 0x004fe200078e0210 */
[----:B------:R-:W-:-:S03]  /*00d0*/  SGXT.U32 R4, R4, 0x3 ;  /* 0x000000030404781a */ /* 0x000fc60000000000 */
[----:B------:R-:W-:Y:S01]  /*00e0*/  IMAD R2, R0, UR5, RZ ;  /* 0x0000000500027c24 */ /* 0x000fe2000f8e02ff */
[----:B------:R-:W-:Y:S01]  /*00f0*/  UIMAD.WIDE UR4, UR4, 0x2, URZ ;  /* 0x00000002040478a5 */ /* 0x000fe2000f8e023f */
[----:B---3--:R-:W-:Y:S02]  /*0100*/  IMAD R5, R4, R14, RZ ;  /* 0x0000000e04057224 */ /* 0x008fe400078e02ff */
[C---:B------:R-:W-:Y:S02]  /*0110*/  IMAD.SHL.U32 R3, R2.reuse, 0x2, RZ ;  /* 0x0000000202037824 */ /* 0x040fe400078e00ff */
[----:B------:R-:W-:Y:S01]  /*0120*/  IMAD.HI R2, R2, 0x2, RZ ;  /* 0x0000000202027827 */ /* 0x000fe200078e02ff */
[----:B------:R-:W-:Y:S02]  /*0130*/  LEA R7, R14, R5, 0x3 ;  /* 0x000000050e077211 */ /* 0x000fe400078e18ff */
[----:B----4-:R-:W-:-:S03]  /*0140*/  IADD3 R18, P0, P1, R3, UR6, R18 ;  /* 0x0000000603127c10 */ /* 0x010fc6000f91e012 */
[----:B------:R-:W-:Y:S01]  /*0150*/  IMAD R8, R14, 0x8, R7 ;  /* 0x000000080e087824 */ /* 0x000fe200078e0207 */
[----:B------:R-:W-:Y:S02]  /*0160*/  IADD3.X R20, R2, UR5, R19, P0, P1 ;  /* 0x0000000502147c10 */ /* 0x000fe400087e2413 */
[-C--:B------:R-:W-:Y:S01]  /*0170*/  LEA R2, P0, R5, R18.reuse, 0x1 ;  /* 0x0000001205027211 */ /* 0x080fe200078008ff */
[----:B------:R-:W-:Y:S01]  /*0180*/  IMAD R9, R14, 0x8, R8 ;  /* 0x000000080e097824 */ /* 0x000fe200078e0208 */
[----:B------:R-:W-:Y:S02]  /*0190*/  LEA R4, P1, R7, R18, 0x1 ;  /* 0x0000001207047211 */ /* 0x000fe400078208ff */
[----:B------:R-:W-:Y:S02]  /*01a0*/  LEA.HI.X.SX32 R3, R5, R20, 0x1, P0 ;  /* 0x0000001405037211 */ /* 0x000fe400000f0eff */
[----:B------:R-:W-:Y:S02]  /*01b0*/  LEA R6, P0, R8, R18, 0x1 ;  /* 0x0000001208067211 */ /* 0x000fe400078008ff */
[----:B------:R-:W-:Y:S01]  /*01c0*/  LEA R11, R14, R9, 0x3 ;  /* 0x000000090e0b7211 */ /* 0x000fe200078e18ff */
[----:B------:R0:W2:Y:S01]  /*01d0*/  LDG.E.U16 R17, desc[UR10][R2.64] ;  /* 0x0000000a02117981 */ /* 0x0000a2000c1e1500 */
[----:B------:R-:W-:-:S02]  /*01e0*/  LEA.HI.X.SX32 R5, R7, R20, 0x1, P1 ;  /* 0x0000001407057211 */ /* 0x000fc400008f0eff */
[----:B------:R-:W-:Y:S02]  /*01f0*/  LEA.HI.X.SX32 R7, R8, R20, 0x1, P0 ;  /* 0x0000001408077211 */ /* 0x000fe400000f0eff */
[C---:B------:R-:W-:Y:S01]  /*0200*/  LEA R8, P0, R9.reuse, R18, 0x1 ;  /* 0x0000001209087211 */ /* 0x040fe200078008ff */
[C---:B------:R-:W-:Y:S01]  /*0210*/  IMAD R13, R14.reuse, 0x8, R11 ;  /* 0x000000080e0d7824 */ /* 0x040fe200078e020b */
[----:B------:R1:W3:Y:S02]  /*0220*/  LDG.E.U16 R19, desc[UR10][R4.64] ;  /* 0x0000000a04137981 */ /* 0x0002e4000c1e1500 */
[----:B------:R-:W-:Y:S01]  /*0230*/  LEA.HI.X.SX32 R9, R9, R20, 0x1, P0 ;  /* 0x0000001409097211 */ /* 0x000fe200000f0eff */
[----:B------:R-:W-:Y:S01]  /*0240*/  IMAD R15, R14, 0x8, R13 ;  /* 0x000000080e0f7824 */ /* 0x000fe200078e020d */
[C---:B------:R-:W-:Y:S01]  /*0250*/  LEA R10, P0, R11.reuse, R18, 0x1 ;  /* 0x000000120b0a7211 */ /* 0x040fe200078008ff */
[----:B------:R4:W5:Y:S01]  /*0260*/  LDG.E.U16 R21, desc[UR10][R6.64] ;  /* 0x0000000a06157981 */ /* 0x000962000c1e1500 */
[----:B0-----:R-:W0:Y:S02]  /*0270*/  LDC R3, c[0x0][0x280] ;  /* 0x0000a000ff037b82 */ /* 0x001e240000000800 */
[----:B------:R-:W-:Y:S01]  /*0280*/  LEA.HI.X.SX32 R11, R11, R20, 0x1, P0 ;  /* 0x000000140b0b7211 */ /* 0x000fe200000f0eff */
[----:B------:R-:W5:Y:S01]  /*0290*/  LDG.E.U16 R9, desc[UR10][R8.64] ;  /* 0x0000000a08097981 */ /* 0x000f62000c1e1500 */
[----:B------:R-:W-:-:S02]  /*02a0*/  LEA R12, P0, R13, R18, 0x1 ;  /* 0x000000120d0c7211 */ /* 0x000fc400078008ff */
[----:B------:R-:W-:Y:S02]  /*02b0*/  LEA R2, R14, R15, 0x3 ;  /* 0x0000000f0e027211 */ /* 0x000fe400078e18ff */
[----:B------:R-:W-:Y:S01]  /*02c0*/  LEA R14, P1, R15, R18, 0x1 ;  /* 0x000000120f0e7211 */ /* 0x000fe200078208ff */
[----:B------:R-:W5:Y:S01]  /*02d0*/  LDG.E.U16 R11, desc[UR10][R10.64] ;  /* 0x0000000a0a0b7981 */ /* 0x000f62000c1e1500 */
[----:B------:R-:W-:Y:S02]  /*02e0*/  LEA.HI.X.SX32 R13, R13, R20, 0x1, P0 ;  /* 0x000000140d0d7211 */ /* 0x000fe400000f0eff */
[C---:B-1----:R-:W-:Y:S02]  /*02f0*/  LEA R4, P0, R2.reuse, R18, 0x1 ;  /* 0x0000001202047211 */ /* 0x042fe400078008ff */
[-C--:B------:R-:W-:Y:S02]  /*0300*/  LEA.HI.X.SX32 R15, R15, R20.reuse, 0x1, P1 ;  /* 0x000000140f0f7211 */ /* 0x080fe400008f0eff */
[----:B------:R-:W-:Y:S01]  /*0310*/  LEA.HI.X.SX32 R5, R2, R20, 0x1, P0 ;  /* 0x0000001402057211 */ /* 0x000fe200000f0eff */
[----:B------:R-:W5:Y:S04]  /*0320*/  LDG.E.U16 R13, desc[UR10][R12.64] ;  /* 0x0000000a0c0d7981 */ /* 0x000f68000c1e1500 */
[----:B------:R-:W5:Y:S04]  /*0330*/  LDG.E.U16 R15, desc[UR10][R14.64] ;  /* 0x0000000a0e0f7981 */ /* 0x000f68000c1e1500 */
[----:B------:R1:W5:Y:S01]  /*0340*/  LDG.E.U16 R23, desc[UR10][R4.64] ;  /* 0x0000000a04177981 */ /* 0x000362000c1e1500 */
[----:B------:R-:W1:Y:S01]  /*0350*/  S2UR UR6, SR_CgaCtaId ;  /* 0x00000000000679c3 */ /* 0x000e620000008800 */
[C---:B------:R-:W-:Y:S01]  /*0360*/  LOP3.LUT R2, R38.reuse, 0xc0, RZ, 0xc0, !PT ;  /* 0x000000c026027812 */ /* 0x040fe200078ec0ff */
[----:B------:R-:W-:Y:S01]  /*0370*/  UMOV UR4, 0x400 ;  /* 0x0000040000047882 */ /* 0x000fe20000000000 */
[----:B0-----:R-:W-:Y:S01]  /*0380*/  ISETP.GE.AND P0, PT, R3, 0x1, PT ;  /* 0x000000010300780c */ /* 0x001fe20003f06270 */
[----:B----4-:R-:W-:Y:S01]  /*0390*/  IMAD.SHL.U32 R7, R38, 0x2, RZ ;  /* 0x0000000226077824 */ /* 0x010fe200078e00ff */
[----:B------:R-:W-:-:S04]  /*03a0*/  SHF.R.U32.HI R2, RZ, 0x2, R2 ;  /* 0x00000002ff027819 */ /* 0x000fc80000011602 */
[----:B------:R-:W-:Y:S01]  /*03b0*/  LOP3.LUT R2, R2, 0x1fe, R7, 0x78, !PT ;  /* 0x000001fe02027812 */ /* 0x000fe200078e7807 */
[----:B------:R-:W-:Y:S01]  /*03c0*/  IMAD.MOV.U32 R3, RZ, RZ, 0x3f800000 ;  /* 0x3f800000ff037424 */ /* 0x000fe200078e00ff */
[----:B------:R-:W-:Y:S01]  /*03d0*/  MOV R52, 0xff800000 ;  /* 0xff80000000347802 */ /* 0x000fe20000000f00 */
[----:B------:R-:W-:Y:S01]  /*03e0*/  IMAD.MOV.U32 R53, RZ, RZ, -0x800000 ;  /* 0xff800000ff357424 */ /* 0x000fe200078e00ff */
[----:B-1----:R-:W-:Y:S01]  /*03f0*/  ULEA UR6, UR6, UR4, 0x18 ;  /* 0x0000000406067291 */ /* 0x002fe2000f8ec03f */
[----:B------:R-:W-:Y:S01]  /*0400*/  IMAD.MOV.U32 R54, RZ, RZ, -0x800000 ;  /* 0xff800000ff367424 */ /* 0x000fe200078e00ff */
[----:B------:R-:W-:Y:S01]  /*0410*/  MOV R55, 0xff800000 ;  /* 0xff80000000377802 */ /* 0x000fe20000000f00 */
[----:B------:R-:W-:Y:S01]  /*0420*/  IMAD.MOV.U32 R4, RZ, RZ, 0x3f800000 ;  /* 0x3f800000ff047424 */ /* 0x000fe200078e00ff */
[----:B------:R-:W-:Y:S01]  /*0430*/  MOV R6, 0x3f800000 ;  /* 0x3f80000000067802 */ /* 0x000fe20000000f00 */
[----:B------:R-:W-:Y:S01]  /*0440*/  IMAD.MOV.U32 R5, RZ, RZ, 0x3f800000 ;  /* 0x3f800000ff057424 */ /* 0x000fe200078e00ff */
[----:B------:R-:W-:-:S02]  /*0450*/  CS2R R24, SRZ ;  /* 0x0000000000187805 */ /* 0x000fc4000001ff00 */
[----:B------:R-:W-:Y:S02]  /*0460*/  CS2R R26, SRZ ;  /* 0x00000000001a7805 */ /* 0x000fe4000001ff00 */
[----:B------:R-:W-:Y:S02]  /*0470*/  CS2R R32, SRZ ;  /* 0x0000000000207805 */ /* 0x000fe4000001ff00 */
[----:B------:R-:W-:Y:S02]  /*0480*/  CS2R R34, SRZ ;  /* 0x0000000000227805 */ /* 0x000fe4000001ff00 */
[C---:B------:R-:W-:Y:S01]  /*0490*/  LOP3.LUT R12, R38.reuse, 0xff, RZ, 0xc0, !PT ;  /* 0x000000ff260c7812 */ /* 0x040fe200078ec0ff */
[----:B--2---:R-:W-:Y:S04]  /*04a0*/  STS.U16 [R2+UR6+0x2000], R17 ;  /* 0x0020001102007988 */ /* 0x004fe80008000406 */
[----:B---3--:R-:W-:Y:S04]  /*04b0*/  STS.U16 [R2+UR6+0x2200], R19 ;  /* 0x0022001302007988 */ /* 0x008fe80008000406 */
[----:B-----5:R-:W-:Y:S04]  /*04c0*/  STS.U16 [R2+UR6+0x2400], R21 ;  /* 0x0024001502007988 */ /* 0x020fe80008000406 */
[----:B------:R-:W-:Y:S04]  /*04d0*/  STS.U16 [R2+UR6+0x2600], R9 ;  /* 0x0026000902007988 */ /* 0x000fe80008000406 */
[----:B------:R0:W-:Y:S04]  /*04e0*/  STS.U16 [R2+UR6+0x2800], R11 ;  /* 0x0028000b02007988 */ /* 0x0001e80008000406 */
[----:B------:R1:W-:Y:S04]  /*04f0*/  STS.U16 [R2+UR6+0x2a00], R13 ;  /* 0x002a000d02007988 */ /* 0x0003e80008000406 */
[----:B------:R1:W-:Y:S01]  /*0500*/  STS.U16 [R2+UR6+0x2c00], R15 ;  /* 0x002c000f02007988 */ /* 0x0003e20008000406 */
[----:B0-----:R-:W-:-:S03]  /*0510*/  LOP3.LUT R11, R38, 0x3f, RZ, 0xc0, !PT ;  /* 0x0000003f260b7812 */ /* 0x001fc600078ec0ff */
[----:B------:R1:W-:Y:S01]  /*0520*/  STS.U16 [R2+UR6+0x2e00], R23 ;  /* 0x002e001702007988 */ /* 0x0003e20008000406 */
[----:B------:R-:W-:Y:S05]  /*0530*/  @!P0 BRA `(.L_x_0) ;  /* 0x0000001c00448947 */ /* 0x000fea0003800000 */
[----:B------:R-:W0:Y:S01]  /*0540*/  LDC.64 R40, c[0x0][0x250] ;  /* 0x00009400ff287b82 */ /* 0x000e220000000a00 */
[----:B------:R-:W-:Y:S01]  /*0550*/  SHF.R.U32.HI R6, RZ, 0x6, R38 ;  /* 0x00000006ff067819 */ /* 0x000fe20000011626 */
[----:B------:R-:W-:Y:S01]  /*0560*/  ULDC.64 UR4, c[0x0][0x260] ;  /* 0x0000980000047ab9 */ /* 0x000fe20000000a00 */
[----:B------:R-:W-:Y:S01]  /*0570*/  LOP3.LUT R9, R38, 0x7, RZ, 0xc0, !PT ;  /* 0x0000000726097812 */ /* 0x000fe200078ec0ff */
[----:B------:R-:W-:Y:S01]  /*0580*/  UIMAD UR4, UR7, UR4, URZ ;  /* 0x00000004070472a4 */ /* 0x000fe2000f8e023f */
[----:B------:R-:W-:Y:S01]  /*0590*/  SGXT.U32 R6, R6, 0x2 ;  /* 0x000000020606781a */ /* 0x000fe20000000000 */
[----:B------:R-:W-:Y:S01]  /*05a0*/  ULDC.64 UR8, c[0x0][0x218] ;  /* 0x0000860000087ab9 */ /* 0x000fe20000000a00 */
[C---:B------:R-:W-:Y:S01]  /*05b0*/  LOP3.LUT R3, R38.reuse, 0xe0, RZ, 0xc0, !PT ;  /* 0x000000e026037812 */ /* 0x040fe200078ec0ff */
[----:B------:R-:W-:Y:S01]  /*05c0*/  IMAD.SHL.U32 R8, R9, 0x10, RZ ;  /* 0x0000001009087824 */ /* 0x000fe200078e00ff */
[C---:B-1----:R-:W-:Y:S01]  /*05d0*/  SHF.L.U32 R13, R38.reuse, 0x7, RZ ;  /* 0x00000007260d7819 */ /* 0x042fe200000006ff */
[----:B------:R-:W1:Y:S01]  /*05e0*/  LDC R23, c[0x0][0x268] ;  /* 0x00009a00ff177b82 */ /* 0x000e620000000800 */
[----:B------:R-:W-:Y:S01]  /*05f0*/  SHF.R.U32.HI R5, RZ, 0x1, R3 ;  /* 0x00000001ff057819 */ /* 0x000fe20000011603 */
[----:B------:R-:W-:Y:S01]  /*0600*/  IMAD R10, R3, 0x20, R8 ;  /* 0x00000020030a7824 */ /* 0x000fe200078e0208 */
[----:B------:R-:W-:Y:S01]  /*0610*/  SHF.L.U32 R4, R38, 0x3, RZ ;  /* 0x0000000326047819 */ /* 0x000fe200000006ff */
[----:B------:R-:W-:Y:S01]  /*0620*/  IMAD.MOV.U32 R65, RZ, RZ, -0x800000 ;  /* 0xff800000ff417424 */ /* 0x000fe200078e00ff */
[C---:B------:R-:W-:Y:S01]  /*0630*/  LOP3.LUT R5, R8.reuse, R5, RZ, 0x3c, !PT ;  /* 0x0000000508057212 */ /* 0x040fe200078e3cff */
[----:B------:R-:W-:Y:S01]  /*0640*/  IMAD.MOV.U32 R66, RZ, RZ, -0x800000 ;  /* 0xff800000ff427424 */ /* 0x000fe200078e00ff */
[----:B------:R-:W-:Y:S01]  /*0650*/  LOP3.LUT R3, R8, 0x780, R13, 0xf8, !PT ;  /* 0x0000078008037812 */ /* 0x000fe200078ef80d */
[C---:B------:R-:W-:Y:S01]  /*0660*/  IMAD R13, R11.reuse, UR5, RZ ;  /* 0x000000050b0d7c24 */ /* 0x040fe2000f8e02ff */
[----:B------:R-:W-:Y:S01]  /*0670*/  LEA R8, R16, UR6, 0x7 ;  /* 0x0000000610087c11 */ /* 0x000fe2000f8e38ff */
[----:B------:R-:W-:Y:S01]  /*0680*/  ULDC UR5, c[0x0][0x258] ;  /* 0x0000960000057ab9 */ /* 0x000fe20000000800 */
[----:B------:R-:W-:Y:S01]  /*0690*/  LOP3.LUT R4, R4, 0x30, RZ, 0xc0, !PT ;  /* 0x0000003004047812 */ /* 0x000fe200078ec0ff */
[----:B------:R-:W-:Y:S01]  /*06a0*/  IMAD R11, R11, UR5, RZ ;  /* 0x000000050b0b7c24 */ /* 0x000fe2000f8e02ff */
[--C-:B------:R-:W-:Y:S01]  /*06b0*/  LOP3.LUT R10, R10, 0x30, R7.reuse, 0x78, !PT ;  /* 0x000000300a0a7812 */ /* 0x100fe200078e7807 */
[----:B0-----:R-:W-:Y:S01]  /*06c0*/  IMAD R18, R6, R41, RZ ;  /* 0x0000002906127224 */ /* 0x001fe200078e02ff */
[----:B------:R-:W-:Y:S01]  /*06d0*/  LEA R44, R9, R4, 0x6 ;  /* 0x00000004092c7211 */ /* 0x000fe200078e30ff */
[----:B------:R-:W-:Y:S01]  /*06e0*/  IMAD.IADD R8, R5, 0x1, R8 ;  /* 0x0000000105087824 */ /* 0x000fe200078e0208 */
[----:B------:R-:W-:Y:S01]  /*06f0*/  USHF.L.U32 UR5, UR4, 0x1, URZ ;  /* 0x0000000104057899 */ /* 0x000fe2000800063f */
[----:B------:R-:W-:Y:S01]  /*0700*/  IMAD R20, R41, 0x4, R18 ;  /* 0x0000000429147824 */ /* 0x000fe200078e0212 */
[----:B------:R-:W0:Y:S01]  /*0710*/  LDC.64 R4, c[0x0][0x220] ;  /* 0x00008800ff047b82 */ /* 0x000e220000000a00 */
[----:B------:R-:W-:Y:S01]  /*0720*/  IMAD R9, R9, 0x80, R10 ;  /* 0x0000008009097824 */ /* 0x000fe200078e020a */
[----:B------:R-:W-:Y:S01]  /*0730*/  LOP3.LUT R10, R3, 0x10, R38, 0x78, !PT ;  /* 0x00000010030a7812 */ /* 0x000fe200078e7826 */
[C---:B------:R-:W-:Y:S01]  /*0740*/  IMAD R22, R41.reuse, 0x4, R20 ;  /* 0x0000000429167824 */ /* 0x040fe200078e0214 */
[----:B------:R-:W-:Y:S01]  /*0750*/  LOP3.LUT P0, RZ, R38, 0x7, RZ, 0xc0, !PT ;  /* 0x0000000726ff7812 */ /* 0x000fe2000780c0ff */
[----:B------:R-:W-:Y:S01]  /*0760*/  IMAD R3, R40, UR7, RZ ;  /* 0x0000000728037c24 */ /* 0x000fe2000f8e02ff */
[C---:B------:R-:W-:Y:S01]  /*0770*/  LOP3.LUT P1, RZ, R38.reuse, 0x3, RZ, 0xc0, !PT ;  /* 0x0000000326ff7812 */ /* 0x040fe2000782c0ff */
[----:B------:R-:W-:Y:S01]  /*0780*/  IMAD R24, R41, 0x4, R22 ;  /* 0x0000000429187824 */ /* 0x000fe200078e0216 */
[----:B------:R-:W-:Y:S01]  /*0790*/  LOP3.LUT R17, R38, 0x10, RZ, 0xc0, !PT ;  /* 0x0000001026117812 */ /* 0x000fe200078ec0ff */
[----:B------:R-:W-:Y:S01]  /*07a0*/  IMAD.SHL.U32 R14, R11, 0x2, RZ ;  /* 0x000000020b0e7824 */ /* 0x000fe200078e00ff */
[----:B------:R-:W-:Y:S01]  /*07b0*/  LOP3.LUT R46, R44, 0x10, R7, 0x78, !PT ;  /* 0x000000102c2e7812 */ /* 0x000fe200078e7807 */
[----:B------:R-:W-:Y:S01]  /*07c0*/  IMAD R26, R41, 0x4, R24 ;  /* 0x00000004291a7824 */ /* 0x000fe200078e0218 */
[----:B------:R-:W-:Y:S01]  /*07d0*/  MOV R64, 0xff800000 ;  /* 0xff80000000407802 */ /* 0x000fe20000000f00 */
[----:B------:R-:W-:Y:S01]  /*07e0*/  IMAD.HI R16, R11, 0x2, RZ ;  /* 0x000000020b107827 */ /* 0x000fe200078e02ff */
[----:B------:R-:W-:-:S02]  /*07f0*/  SHF.L.U32 R11, R3, 0x1, RZ ;  /* 0x00000001030b7819 */ /* 0x000fc400000006ff */
[----:B------:R-:W-:Y:S01]  /*0800*/  LEA R28, R41, R26, 0x2 ;  /* 0x0000001a291c7211 */ /* 0x000fe200078e10ff */
[----:B------:R-:W-:Y:S01]  /*0810*/  IMAD.HI R3, R3, 0x2, RZ ;  /* 0x0000000203037827 */ /* 0x000fe200078e02ff */
[----:B------:R-:W-:Y:S02]  /*0820*/  IADD3 R91, P2, P3, R14, UR8, R11 ;  /* 0x000000080e5b7c10 */ /* 0x000fe4000fb5e00b */
[----:B------:R-:W-:Y:S01]  /*0830*/  LEA R11, R17, R46, 0x5 ;  /* 0x0000002e110b7211 */ /* 0x000fe200078e28ff */
[----:B------:R-:W-:Y:S01]  /*0840*/  IMAD R30, R41, 0x4, R28 ;  /* 0x00000004291e7824 */ /* 0x000fe200078e021c */
[----:B------:R-:W-:Y:S01]  /*0850*/  IADD3.X R21, R16, UR9, R3, P2, P3 ;  /* 0x0000000910157c10 */ /* 0x000fe200097e6403 */
[----:B------:R-:W-:Y:S01]  /*0860*/  IMAD.SHL.U32 R15, R13, 0x2, RZ ;  /* 0x000000020d0f7824 */ /* 0x000fe200078e00ff */
[-C--:B------:R-:W-:Y:S01]  /*0870*/  LEA R120, P5, R18, R91.reuse, 0x1 ;  /* 0x0000005b12787211 */ /* 0x080fe200078a08ff */
[----:B------:R-:W-:Y:S01]  /*0880*/  IMAD R32, R41, 0x4, R30 ;  /* 0x0000000429207824 */ /* 0x000fe200078e021e */
[----:B------:R-:W-:Y:S01]  /*0890*/  LEA R114, P6, R24, R91, 0x1 ;  /* 0x0000005b18727211 */ /* 0x000fe200078c08ff */
[----:B-1----:R-:W-:Y:S01]  /*08a0*/  IMAD R6, R6, R23, RZ ;  /* 0x0000001706067224 */ /* 0x002fe200078e02ff */
[----:B0-----:R-:W-:Y:S01]  /*08b0*/  IADD3 R56, P2, P3, R15, UR5, R4 ;  /* 0x000000050f387c10 */ /* 0x001fe2000fb5e004 */
[----:B------:R-:W-:Y:S01]  /*08c0*/  IMAD.HI R4, R13, 0x2, RZ ;  /* 0x000000020d047827 */ /* 0x000fe200078e02ff */
[----:B------:R-:W-:Y:S01]  /*08d0*/  LEA R34, R41, R32, 0x2 ;  /* 0x0000002029227211 */ /* 0x000fe200078e10ff */
[----:B------:R-:W-:Y:S01]  /*08e0*/  UIMAD.WIDE UR4, UR4, 0x2, URZ ;  /* 0x00000002040478a5 */ /* 0x000fe2000f8e023f */
[----:B------:R-:W-:Y:S01]  /*08f0*/  LEA R13, R23, R6, 0x2 ;  /* 0x00000006170d7211 */ /* 0x000fe200078e10ff */
[----:B------:R-:W-:Y:S01]  /*0900*/  IMAD.MOV.U32 R67, RZ, RZ, -0x800000 ;  /* 0xff800000ff437424 */ /* 0x000fe200078e00ff */
[----:B------:R-:W-:Y:S01]  /*0910*/  LEA.HI.X.SX32 R121, R18, R21, 0x1, P5 ;  /* 0x0000001512797211 */ /* 0x000fe200028f0eff */
[----:B------:R-:W-:Y:S01]  /*0920*/  IMAD R36, R41, 0x4, R34 ;  /* 0x0000000429247824 */ /* 0x000fe200078e0222 */
[-C--:B------:R-:W-:Y:S01]  /*0930*/  LEA R118, P4, R20, R91.reuse, 0x1 ;  /* 0x0000005b14767211 */ /* 0x080fe200078808ff */
[----:B------:R-:W-:Y:S01]  /*0940*/  IMAD R15, R23, 0x4, R13 ;  /* 0x00000004170f7824 */ /* 0x000fe200078e020d */
[----:B------:R-:W-:Y:S01]  /*0950*/  LEA R116, P5, R22, R91, 0x1 ;  /* 0x0000005b16747211 */ /* 0x000fe200078a08ff */
[----:B------:R-:W-:Y:S01]  /*0960*/  IMAD R38, R41, 0x4, R36 ;  /* 0x0000000429267824 */ /* 0x000fe200078e0224 */
[----:B------:R-:W-:Y:S01]  /*0970*/  LEA.HI.X.SX32 R115, R24, R21, 0x1, P6 ;  /* 0x0000001518737211 */ /* 0x000fe200030f0eff */
[----:B------:R-:W-:Y:S01]  /*0980*/  IMAD R16, R23, 0x4, R15 ;  /* 0x0000000417107824 */ /* 0x000fe200078e020f */
[----:B------:R-:W-:-:S02]  /*0990*/  LEA R108, P6, R30, R91, 0x1 ;  /* 0x0000005b1e6c7211 */ /* 0x000fc400078c08ff */
[----:B------:R-:W-:Y:S02]  /*09a0*/  CS2R R24, SRZ ;  /* 0x0000000000187805 */ /* 0x000fe4000001ff00 */
[C---:B------:R-:W-:Y:S01]  /*09b0*/  LEA R40, R41.reuse, R38, 0x2 ;  /* 0x0000002629287211 */ /* 0x040fe200078e10ff */
[----:B------:R-:W-:Y:S01]  /*09c0*/  UMOV UR4, URZ ;  /* 0x0000003f00047c82 */ /* 0x000fe20008000000 */
[-C--:B------:R-:W-:Y:S01]  /*09d0*/  LEA.HI.X.SX32 R119, R20, R21.reuse, 0x1, P4 ;  /* 0x0000001514777211 */ /* 0x080fe200020f0eff */
[----:B------:R-:W-:Y:S01]  /*09e0*/  ULDC UR9, c[0x0][0x238] ;  /* 0x00008e0000097ab9 */ /* 0x000fe20000000800 */
[----:B------:R-:W-:Y:S01]  /*09f0*/  LEA.HI.X.SX32 R117, R22, R21, 0x1, P5 ;  /* 0x0000001516757211 */ /* 0x000fe200028f0eff */
[C---:B------:R-:W-:Y:S01]  /*0a00*/  IMAD R42, R41.reuse, 0x4, R40 ;  /* 0x00000004292a7824 */ /* 0x040fe200078e0228 */
[-C--:B------:R-:W-:Y:S02]  /*0a10*/  LEA R112, P4, R26, R91.reuse, 0x1 ;  /* 0x0000005b1a707211 */ /* 0x080fe400078808ff */
[----:B------:R-:W-:Y:S01]  /*0a20*/  LEA R110, P5, R28, R91, 0x1 ;  /* 0x0000005b1c6e7211 */ /* 0x000fe200078a08ff */
[----:B------:R-:W-:Y:S01]  /*0a30*/  IMAD R44, R41, 0x4, R42 ;  /* 0x00000004292c7824 */ /* 0x000fe200078e022a */
[----:B------:R-:W-:-:S02]  /*0a40*/  LEA.HI.X.SX32 R109, R30, R21, 0x1, P6 ;  /* 0x000000151e6d7211 */ /* 0x000fc400030f0eff */
[----:B------:R-:W-:Y:S01]  /*0a50*/  LEA R102, P6, R36, R91, 0x1 ;  /* 0x0000005b24667211 */ /* 0x000fe200078c08ff */
[----:B------:R-:W-:Y:S01]  /*0a60*/  IMAD R14, R41, 0x4, R44 ;  /* 0x00000004290e7824 */ /* 0x000fe200078e022c */
[----:B------:R-:W-:Y:S02]  /*0a70*/  LEA R17, R23, R16, 0x2 ;  /* 0x0000001017117211 */ /* 0x000fe400078e10ff */
[-C--:B------:R-:W-:Y:S01]  /*0a80*/  LEA.HI.X.SX32 R113, R26, R21.reuse, 0x1, P4 ;  /* 0x000000151a717211 */ /* 0x080fe200020f0eff */
[----:B------:R-:W-:Y:S01]  /*0a90*/  IMAD R3, R41, 0x4, R14 ;  /* 0x0000000429037824 */ /* 0x000fe200078e020e */
[----:B------:R-:W-:Y:S01]  /*0aa0*/  LEA.HI.X.SX32 R111, R28, R21, 0x1, P5 ;  /* 0x000000151c6f7211 */ /* 0x000fe200028f0eff */
[----:B------:R-:W-:Y:S01]  /*0ab0*/  IMAD R18, R23, 0x4, R17 ;  /* 0x0000000417127824 */ /* 0x000fe200078e0211 */
[----:B------:R-:W-:Y:S02]  /*0ac0*/  LEA R106, P4, R32, R91, 0x1 ;  /* 0x0000005b206a7211 */ /* 0x000fe400078808ff */
[----:B------:R-:W-:-:S02]  /*0ad0*/  CS2R R26, SRZ ;  /* 0x00000000001a7805 */ /* 0x000fc4000001ff00 */
[----:B------:R-:W-:Y:S01]  /*0ae0*/  LEA R104, P5, R34, R91, 0x1 ;  /* 0x0000005b22687211 */ /* 0x000fe200078a08ff */
[----:B------:R-:W-:Y:S01]  /*0af0*/  IMAD R19, R23, 0x4, R18 ;  /* 0x0000000417137824 */ /* 0x000fe200078e0212 */
[----:B------:R-:W-:Y:S02]  /*0b00*/  LEA.HI.X.SX32 R103, R36, R21, 0x1, P6 ;  /* 0x0000001524677211 */ /* 0x000fe400030f0eff */
[----:B------:R-:W-:Y:S02]  /*0b10*/  LEA R96, P6, R42, R91, 0x1 ;  /* 0x0000005b2a607211 */ /* 0x000fe400078c08ff */
[-C--:B------:R-:W-:Y:S02]  /*0b20*/  LEA.HI.X.SX32 R107, R32, R21.reuse, 0x1, P4 ;  /* 0x00000015206b7211 */ /* 0x080fe400020f0eff */
[----:B------:R-:W-:Y:S02]  /*0b30*/  CS2R R32, SRZ ;  /* 0x0000000000207805 */ /* 0x000fe4000001ff00 */
[----:B------:R-:W-:-:S02]  /*0b40*/  LEA.HI.X.SX32 R105, R34, R21, 0x1, P5 ;  /* 0x0000001522697211 */ /* 0x000fc400028f0eff */
[----:B------:R-:W-:Y:S02]  /*0b50*/  CS2R R34, SRZ ;  /* 0x0000000000227805 */ /* 0x000fe4000001ff00 */
[-C--:B------:R-:W-:Y:S02]  /*0b60*/  LEA R100, P4, R38, R91.reuse, 0x1 ;  /* 0x0000005b26647211 */ /* 0x080fe400078808ff */
[----:B------:R-:W-:Y:S02]  /*0b70*/  LEA R98, P5, R40, R91, 0x1 ;  /* 0x0000005b28627211 */ /* 0x000fe400078a08ff */
[----:B------:R-:W-:Y:S02]  /*0b80*/  LEA.HI.X.SX32 R97, R42, R21, 0x1, P6 ;  /* 0x000000152a617211 */ /* 0x000fe400030f0eff */
[----:B------:R-:W-:Y:S02]  /*0b90*/  LEA R90, P6, R3, R91, 0x1 ;  /* 0x0000005b035a7211 */ /* 0x000fe400078c08ff */
[----:B------:R-:W-:-:S02]  /*0ba0*/  LEA.HI.X.SX32 R101, R38, R21, 0x1, P4 ;  /* 0x0000001526657211 */ /* 0x000fc400020f0eff */
[----:B------:R-:W-:Y:S02]  /*0bb0*/  LEA.HI.X.SX32 R99, R40, R21, 0x1, P5 ;  /* 0x0000001528637211 */ /* 0x000fe400028f0eff */
[-C--:B------:R-:W-:Y:S02]  /*0bc0*/  LEA R94, P4, R44, R91.reuse, 0x1 ;  /* 0x0000005b2c5e7211 */ /* 0x080fe400078808ff */
[----:B------:R-:W-:Y:S02]  /*0bd0*/  LEA R92, P5, R14, R91, 0x1 ;  /* 0x0000005b0e5c7211 */ /* 0x000fe400078a08ff */
[----:B------:R-:W-:Y:S02]  /*0be0*/  LEA.HI.X.SX32 R91, R3, R21, 0x1, P6 ;  /* 0x00000015035b7211 */ /* 0x000fe400030f0eff */
[----:B------:R-:W-:Y:S02]  /*0bf0*/  LEA R3, R23, R19, 0x2 ;  /* 0x0000001317037211 */ /* 0x000fe400078e10ff */
[----:B------:R-:W-:-:S02]  /*0c00*/  IADD3.X R20, R4, UR5, R5, P2, P3 ;  /* 0x0000000504147c10 */ /* 0x000fc400097e6405 */
[CC--:B------:R-:W-:Y:S01]  /*0c10*/  LEA R88, P2, R6.reuse, R56.reuse, 0x1 ;  /* 0x0000003806587211 */ /* 0x0c0fe200078408ff */
[----:B------:R-:W-:Y:S01]  /*0c20*/  IMAD R4, R23, 0x4, R3 ;  /* 0x0000000417047824 */ /* 0x000fe200078e0203 */
[----:B------:R-:W-:Y:S02]  /*0c30*/  LEA R86, P3, R13, R56, 0x1 ;  /* 0x000000380d567211 */ /* 0x000fe400078608ff */
[-C--:B------:R-:W-:Y:S01]  /*0c40*/  LEA.HI.X.SX32 R89, R6, R20.reuse, 0x1, P2 ;  /* 0x0000001406597211 */ /* 0x080fe200010f0eff */
[----:B------:R-:W-:Y:S01]  /*0c50*/  IMAD R5, R23, 0x4, R4 ;  /* 0x0000000417057824 */ /* 0x000fe200078e0204 */
[----:B------:R-:W-:Y:S02]  /*0c60*/  LEA.HI.X.SX32 R95, R44, R21, 0x1, P4 ;  /* 0x000000152c5f7211 */ /* 0x000fe400020f0eff */
[----:B------:R-:W-:Y:S02]  /*0c70*/  LEA.HI.X.SX32 R87, R13, R20, 0x1, P3 ;  /* 0x000000140d577211 */ /* 0x000fe400018f0eff */
[----:B------:R-:W-:-:S02]  /*0c80*/  LEA R6, R23, R5, 0x2 ;  /* 0x0000000517067211 */ /* 0x000fc400078e10ff */
[-C--:B------:R-:W-:Y:S02]  /*0c90*/  LEA R84, P4, R15, R56.reuse, 0x1 ;  /* 0x000000380f547211 */ /* 0x080fe400078808ff */
[----:B------:R-:W-:Y:S01]  /*0ca0*/  LEA R80, P3, R17, R56, 0x1 ;  /* 0x0000003811507211 */ /* 0x000fe200078608ff */
[----:B------:R-:W-:Y:S01]  /*0cb0*/  IMAD R13, R23, 0x4, R6 ;  /* 0x00000004170d7824 */ /* 0x000fe200078e0206 */
[----:B------:R-:W-:Y:S02]  /*0cc0*/  LEA.HI.X.SX32 R93, R14, R21, 0x1, P5 ;  /* 0x000000150e5d7211 */ /* 0x000fe400028f0eff */
[----:B------:R-:W-:Y:S01]  /*0cd0*/  LEA.HI.X.SX32 R85, R15, R20, 0x1, P4 ;  /* 0x000000140f557211 */ /* 0x000fe200020f0eff */
[----:B------:R-:W-:Y:S01]  /*0ce0*/  IMAD R14, R23, 0x4, R13 ;  /* 0x00000004170e7824 */ /* 0x000fe200078e020d */
[----:B------:R-:W-:Y:S02]  /*0cf0*/  LEA R82, P2, R16, R56, 0x1 ;  /* 0x0000003810527211 */ /* 0x000fe400078408ff */
[----:B------:R-:W-:-:S02]  /*0d00*/  LEA.HI.X.SX32 R81, R17, R20, 0x1, P3 ;  /* 0x0000001411517211 */ /* 0x000fc400018f0eff */
[-C--:B------:R-:W-:Y:S02]  /*0d10*/  LEA R78, P4, R18, R56.reuse, 0x1 ;  /* 0x00000038124e7211 */ /* 0x080fe400078808ff */
[----:B------:R-:W-:Y:S02]  /*0d20*/  LEA R74, P3, R3, R56, 0x1 ;  /* 0x00000038034a7211 */ /* 0x000fe400078608ff */
[-C--:B------:R-:W-:Y:S01]  /*0d30*/  LEA.HI.X.SX32 R83, R16, R20.reuse, 0x1, P2 ;  /* 0x0000001410537211 */ /* 0x080fe200010f0eff */
[----:B------:R-:W-:Y:S01]  /*0d40*/  IMAD.MOV.U32 R16, RZ, RZ, RZ ;  /* 0x000000ffff107224 */ /* 0x000fe200078e00ff */
[----:B------:R-:W-:Y:S02]  /*0d50*/  LEA.HI.X.SX32 R79, R18, R20, 0x1, P4 ;  /* 0x00000014124f7211 */ /* 0x000fe400020f0eff */
[----:B------:R-:W-:Y:S02]  /*0d60*/  LEA R76, P2, R19, R56, 0x1 ;  /* 0x00000038134c7211 */ /* 0x000fe400078408ff */
[----:B------:R-:W-:-:S02]  /*0d70*/  LEA.HI.X.SX32 R75, R3, R20, 0x1, P3 ;  /* 0x00000014034b7211 */ /* 0x000fc400018f0eff */
[C---:B------:R-:W-:Y:S02]  /*0d80*/  LEA R72, P4, R4.reuse, R56, 0x1 ;  /* 0x0000003804487211 */ /* 0x040fe400078808ff */
[----:B------:R-:W-:Y:S02]  /*0d90*/  LEA R3, R23, R14, 0x2 ;  /* 0x0000000e17037211 */ /* 0x000fe400078e10ff */
[-C--:B------:R-:W-:Y:S02]  /*0da0*/  LEA.HI.X.SX32 R77, R19, R20.reuse, 0x1, P2 ;  /* 0x00000014134d7211 */ /* 0x080fe400010f0eff */
[----:B------:R-:W-:Y:S01]  /*0db0*/  LEA.HI.X.SX32 R73, R4, R20, 0x1, P4 ;  /* 0x0000001404497211 */ /* 0x000fe200020f0eff */
[----:B------:R-:W-:Y:S01]  /*0dc0*/  IMAD R4, R23, 0x4, R3 ;  /* 0x0000000417047824 */ /* 0x000fe200078e0203 */
[-C--:B------:R-:W-:Y:S02]  /*0dd0*/  LEA R70, P2, R5, R56.reuse, 0x1 ;  /* 0x0000003805467211 */ /* 0x080fe400078408ff */
[----:B------:R-:W-:-:S02]  /*0de0*/  LEA R68, P3, R6, R56, 0x1 ;  /* 0x0000003806447211 */ /* 0x000fc400078608ff */
[----:B------:R-:W-:Y:S02]  /*0df0*/  LEA R62, P4, R13, R56, 0x1 ;  /* 0x000000380d3e7211 */ /* 0x000fe400078808ff */
[-C--:B------:R-:W-:Y:S01]  /*0e00*/  LEA.HI.X.SX32 R71, R5, R20.reuse, 0x1, P2 ;  /* 0x0000001405477211 */ /* 0x080fe200010f0eff */
[----:B------:R-:W-:Y:S01]  /*0e10*/  IMAD R5, R23, 0x4, R4 ;  /* 0x0000000417057824 */ /* 0x000fe200078e0204 */
[-C--:B------:R-:W-:Y:S02]  /*0e20*/  LEA.HI.X.SX32 R69, R6, R20.reuse, 0x1, P3 ;  /* 0x0000001406457211 */ /* 0x080fe400018f0eff */
[----:B------:R-:W-:Y:S02]  /*0e30*/  LEA.HI.X.SX32 R63, R13, R20, 0x1, P4 ;  /* 0x000000140d3f7211 */ /* 0x000fe400020f0eff */
[-C--:B------:R-:W-:Y:S02]  /*0e40*/  LEA R60, P2, R14, R56.reuse, 0x1 ;  /* 0x000000380e3c7211 */ /* 0x080fe400078408ff */
[----:B------:R-:W-:-:S02]  /*0e50*/  LEA R58, P3, R3, R56, 0x1 ;  /* 0x00000038033a7211 */ /* 0x000fc400078608ff */
[-C--:B------:R-:W-:Y:S02]  /*0e60*/  LEA R22, P4, R4, R56.reuse, 0x1 ;  /* 0x0000003804167211 */ /* 0x080fe400078808ff */
[----:B------:R-:W-:Y:S02]  /*0e70*/  LEA R56, P5, R5, R56, 0x1 ;  /* 0x0000003805387211 */ /* 0x000fe400078a08ff */
[-C--:B------:R-:W-:Y:S02]  /*0e80*/  LEA.HI.X.SX32 R61, R14, R20.reuse, 0x1, P2 ;  /* 0x000000140e3d7211 */ /* 0x080fe400010f0eff */
[-C--:B------:R-:W-:Y:S02]  /*0e90*/  LEA.HI.X.SX32 R59, R3, R20.reuse, 0x1, P3 ;  /* 0x00000014033b7211 */ /* 0x080fe400018f0eff */
[-C--:B------:R-:W-:Y:S01]  /*0ea0*/  LEA.HI.X.SX32 R23, R4, R20.reuse, 0x1, P4 ;  /* 0x0000001404177211 */ /* 0x080fe200020f0eff */
[----:B------:R-:W-:Y:S01]  /*0eb0*/  IMAD.MOV.U32 R4, RZ, RZ, 0x3f800000 ;  /* 0x3f800000ff047424 */ /* 0x000fe200078e00ff */
[----:B------:R-:W-:Y:S01]  /*0ec0*/  LEA.HI.X.SX32 R57, R5, R20, 0x1, P5 ;  /* 0x0000001405397211 */ /* 0x000fe200028f0eff */
[----:B------:R-:W-:Y:S01]  /*0ed0*/  IMAD.MOV.U32 R5, RZ, RZ, 0x3f800000 ;  /* 0x3f800000ff057424 */ /* 0x000fe200078e00ff */
[----:B------:R-:W-:-:S02]  /*0ee0*/  LOP3.LUT R20, R7, 0x38, RZ, 0xc0, !PT ;  /* 0x0000003807147812 */ /* 0x000fc400078ec0ff */
[----:B------:R-:W-:Y:S02]  /*0ef0*/  SHF.R.U32.HI R14, RZ, 0x3, R12 ;  /* 0x00000003ff0e7819 */ /* 0x000fe4000001160c */
[----:B------:R-:W-:Y:S02]  /*0f00*/  LEA R20, R20, UR6, 0x2 ;  /* 0x0000000614147c11 */ /* 0x000fe4000f8e10ff */
[----:B------:R-:W-:Y:S02]  /*0f10*/  LOP3.LUT R21, R14, 0x1c, RZ, 0xc0, !PT ;  /* 0x0000001c0e157812 */ /* 0x000fe400078ec0ff */
[----:B------:R-:W-:Y:S02]  /*0f20*/  LEA R12, R12, UR6, 0x2 ;  /* 0x000000060c0c7c11 */ /* 0x000fe4000f8e10ff */
[----:B------:R-:W-:Y:S01]  /*0f30*/  LOP3.LUT R13, R2, 0x40, RZ, 0x3c, !PT ;  /* 0x00000040020d7812 */ /* 0x000fe200078e3cff */
[----:B------:R-:W-:Y:S01]  /*0f40*/  IMAD.IADD R21, R20, 0x1, R21 ;  /* 0x0000000114157824 */ /* 0x000fe200078e0215 */
[----:B------:R-:W-:-:S02]  /*0f50*/  MOV R3, 0x3f800000 ;  /* 0x3f80000000037802 */ /* 0x000fc40000000f00 */
[----:B------:R-:W-:Y:S02]  /*0f60*/  MOV R7, RZ ;  /* 0x000000ff00077202 */ /* 0x000fe40000000f00 */
[----:B------:R-:W-:Y:S02]  /*0f70*/  MOV R6, 0x3f800000 ;  /* 0x3f80000000067802 */ /* 0x000fe40000000f00 */
[C---:B------:R-:W-:Y:S02]  /*0f80*/  LOP3.LUT R15, R10.reuse, 0x20, RZ, 0x3c, !PT ;  /* 0x000000200a0f7812 */ /* 0x040fe400078e3cff */
[C---:B------:R-:W-:Y:S02]  /*0f90*/  LOP3.LUT R14, R10.reuse, 0x40, RZ, 0x3c, !PT ;  /* 0x000000400a0e7812 */ /* 0x040fe400078e3cff */
[----:B------:R-:W-:Y:S02]  /*0fa0*/  LOP3.LUT R17, R10, 0x60, RZ, 0x3c, !PT ;  /* 0x000000600a117812 */ /* 0x000fe400078e3cff */
[----:B------:R-:W-:-:S02]  /*0fb0*/  LOP3.LUT R18, R11, 0x20, RZ, 0x3c, !PT ;  /* 0x000000200b127812 */ /* 0x000fc400078e3cff */
[----:B------:R-:W-:-:S07]  /*0fc0*/  LOP3.LUT R19, R9, 0x40, RZ, 0x3c, !PT ;  /* 0x0000004009137812 */ /* 0x000fce00078e3cff */
.L_x_1:
[----:B------:R-:W-:-:S04]  /*0fd0*/  IMAD.WIDE R46, R16, 0x2, R118 ;  /* 0x00000002102e7825 */ /* 0x000fc800078e0276 */
[C---:B------:R-:W-:Y:S01]  /*0fe0*/  IMAD.WIDE R44, R16.reuse, 0x2, R116 ;  /* 0x00000002102c7825 */ /* 0x040fe200078e0274 */
[----:B------:R0:W2:Y:S03]  /*0ff0*/  LDG.E.U16 R50, desc[UR10][R46.64] ;  /* 0x0000000a2e327981 */ /* 0x0000a6000c1e1500 */
[C---:B------:R-:W-:Y:S01]  /*1000*/  IMAD.WIDE R42, R16.reuse, 0x2, R114 ;  /* 0x00000002102a7825 */ /* 0x040fe200078e0272 */
[----:B------:R1:W3:Y:S03]  /*1010*/  LDG.E.U16 R53, desc[UR10][R44.64] ;  /* 0x0000000a2c357981 */ /* 0x0002e6000c1e1500 */
[C---:B------:R-:W-:Y:S01]  /*1020*/  IMAD.WIDE R48, R16.reuse, 0x2, R120 ;  /* 0x0000000210307825 */ /* 0x040fe200078e0278 */
[----:B------:R4:W5:Y:S03]  /*1030*/  LDG.E.U16 R52, desc[UR10][R42.64] ;  /* 0x0000000a2a347981 */ /* 0x000966000c1e1500 */
[C---:B------:R-:W-:Y:S01]  /*1040*/  IMAD.WIDE R36, R16.reuse, 0x2, R108 ;  /* 0x0000000210247825 */ /* 0x040fe200078e026c */
[----:B------:R4:W2:Y:S03]  /*1050*/  LDG.E.U16 R51, desc[UR10][R48.64] ;  /* 0x0000000a30337981 */ /* 0x0008a6000c1e1500 */
[C---:B------:R-:W-:Y:S01]  /*1060*/  IMAD.WIDE R30, R16.reuse, 0x2, R106 ;  /* 0x00000002101e7825 */ /* 0x040fe200078e026a */
[----:B------:R4:W5:Y:S03]  /*1070*/  LDG.E.U16 R55, desc[UR10][R36.64] ;  /* 0x0000000a24377981 */ /* 0x000966000c1e1500 */
[C---:B------:R-:W-:Y:S01]  /*1080*/  IMAD.WIDE R28, R16.reuse, 0x2, R104 ;  /* 0x00000002101c7825 */ /* 0x040fe200078e0268 */
[----:B------:R4:W5:Y:S03]  /*1090*/  LDG.E.U16 R124, desc[UR10][R30.64] ;  /* 0x0000000a1e7c7981 */ /* 0x000966000c1e1500 */
[C---:B------:R-:W-:Y:S01]  /*10a0*/  IMAD.WIDE R40, R16.reuse, 0x2, R112 ;  /* 0x0000000210287825 */ /* 0x040fe200078e0270 */
[----:B------:R4:W5:Y:S03]  /*10b0*/  LDG.E.U16 R123, desc[UR10][R28.64] ;  /* 0x0000000a1c7b7981 */ /* 0x000966000c1e1500 */
[----:B0-----:R-:W-:-:S02]  /*10c0*/  IMAD.WIDE R46, R16, 0x2, R100 ;  /* 0x00000002102e7825 */ /* 0x001fc400078e0264 */
[----:B------:R-:W5:Y:S02]  /*10d0*/  LDG.E.U16 R41, desc[UR10][R40.64] ;  /* 0x0000000a28297981 */ /* 0x000f64000c1e1500 */
[C---:B-1----:R-:W-:Y:S02]  /*10e0*/  IMAD.WIDE R44, R16.reuse, 0x2, R96 ;  /* 0x00000002102c7825 */ /* 0x042fe400078e0260 */
[----:B------:R-:W5:Y:S02]  /*10f0*/  LDG.E.U16 R47, desc[UR10][R46.64] ;  /* 0x0000000a2e2f7981 */ /* 0x000f64000c1e1500 */
[C---:B----4-:R-:W-:Y:S02]  /*1100*/  IMAD.WIDE R42, R16.reuse, 0x2, R92 ;  /* 0x00000002102a7825 */ /* 0x050fe400078e025c */
[----:B------:R-:W4:Y:S02]  /*1110*/  LDG.E.U16 R45, desc[UR10][R44.64] ;  /* 0x0000000a2c2d7981 */ /* 0x000f24000c1e1500 */
[----:B------:R-:W-:-:S02]  /*1120*/  IMAD.WIDE R38, R16, 0x2, R110 ;  /* 0x0000000210267825 */ /* 0x000fc400078e026e */
[----:B------:R-:W4:Y:S02]  /*1130*/  LDG.E.U16 R43, desc[UR10][R42.64] ;  /* 0x0000000a2a2b7981 */ /* 0x000f24000c1e1500 */
[C---:B------:R-:W-:Y:S02]  /*1140*/  IMAD.WIDE R48, R16.reuse, 0x2, R102 ;  /* 0x0000000210307825 */ /* 0x040fe400078e0266 */
[----:B------:R-:W4:Y:S02]  /*1150*/  LDG.E.U16 R122, desc[UR10][R38.64] ;  /* 0x0000000a267a7981 */ /* 0x000f24000c1e1500 */
[C---:B------:R-:W-:Y:S02]  /*1160*/  IMAD.WIDE R36, R16.reuse, 0x2, R98 ;  /* 0x0000000210247825 */ /* 0x040fe400078e0262 */
[----:B------:R-:W4:Y:S02]  /*1170*/  LDG.E.U16 R125, desc[UR10][R48.64] ;  /* 0x0000000a307d7981 */ /* 0x000f24000c1e1500 */
[----:B------:R-:W-:-:S02]  /*1180*/  IMAD.WIDE R30, R16, 0x2, R94 ;  /* 0x00000002101e7825 */ /* 0x000fc400078e025e */
[----:B------:R-:W4:Y:S02]  /*1190*/  LDG.E.U16 R40, desc[UR10][R36.64] ;  /* 0x0000000a24287981 */ /* 0x000f24000c1e1500 */
[----:B------:R-:W-:Y:S02]  /*11a0*/  IMAD.WIDE R28, R16, 0x2, R90 ;  /* 0x00000002101c7825 */ /* 0x000fe400078e025a */
[----:B------:R-:W4:Y:S04]  /*11b0*/  LDG.E.U16 R42, desc[UR10][R30.64] ;  /* 0x0000000a1e2a7981 */ /* 0x000f28000c1e1500 */
[----:B------:R-:W4:Y:S01]  /*11c0*/  LDG.E.U16 R44, desc[UR10][R28.64] ;  /* 0x0000000a1c2c7981 */ /* 0x000f22000c1e1500 */
[----:B------:R-:W-:Y:S06]  /*11d0*/  BAR.SYNC.DEFER_BLOCKING 0x0 ;  /* 0x0000000000007b1d */ /* 0x000fec0000010000 */
[----:B---3--:R-:W-:Y:S04]  /*11e0*/  STS.U16 [R2+UR6+0x400], R53 ;  /* 0x0004003502007988 */ /* 0x008fe80008000406 */
[----:B--2---:R-:W-:Y:S04]  /*11f0*/  STS.U16 [R2+UR6], R51 ;  /* 0x0000003302007988 */ /* 0x004fe80008000406 */
[----:B-----5:R-:W-:Y:S04]  /*1200*/  STS.U16 [R2+UR6+0xc00], R55 ;  /* 0x000c003702007988 */ /* 0x020fe80008000406 */
[----:B------:R-:W-:Y:S04]  /*1210*/  STS.U16 [R2+UR6+0x1000], R123 ;  /* 0x0010007b02007988 */ /* 0x000fe80008000406 */
[----:B------:R-:W-:Y:S04]  /*1220*/  STS.U16 [R2+UR6+0x800], R41 ;  /* 0x0008002902007988 */ /* 0x000fe80008000406 */
[----:B------:R-:W-:Y:S04]  /*1230*/  STS.U16 [R2+UR6+0x1400], R47 ;  /* 0x0014002f02007988 */ /* 0x000fe80008000406 */
[----:B----4-:R-:W-:Y:S04]  /*1240*/  STS.U16 [R2+UR6+0x1800], R45 ;  /* 0x0018002d02007988 */ /* 0x010fe80008000406 */
[----:B------:R-:W-:Y:S04]  /*1250*/  STS.U16 [R2+UR6+0x1c00], R43 ;  /* 0x001c002b02007988 */ /* 0x000fe80008000406 */
[----:B------:R-:W-:Y:S04]  /*1260*/  STS.U16 [R13+UR6+0x200], R50 ;  /* 0x000200320d007988 */ /* 0x000fe80008000406 */
[----:B------:R-:W-:Y:S04]  /*1270*/  STS.U16 [R13+UR6+0x600], R52 ;  /* 0x000600340d007988 */ /* 0x000fe80008000406 */
[----:B------:R-:W-:Y:S04]  /*1280*/  STS.U16 [R13+UR6+0xa00], R122 ;  /* 0x000a007a0d007988 */ /* 0x000fe80008000406 */
[----:B------:R-:W-:Y:S04]  /*1290*/  STS.U16 [R13+UR6+0xe00], R124 ;  /* 0x000e007c0d007988 */ /* 0x000fe80008000406 */
[----:B------:R-:W-:Y:S04]  /*12a0*/  STS.U16 [R13+UR6+0x1200], R125 ;  /* 0x0012007d0d007988 */ /* 0x000fe80008000406 */
[----:B------:R-:W-:Y:S04]  /*12b0*/  STS.U16 [R13+UR6+0x1600], R40 ;  /* 0x001600280d007988 */ /* 0x000fe80008000406 */
[----:B------:R-:W-:Y:S04]  /*12c0*/  STS.U16 [R13+UR6+0x1a00], R42 ;  /* 0x001a002a0d007988 */ /* 0x000fe80008000406 */
[----:B------:R-:W-:Y:S01]  /*12d0*/  STS.U16 [R13+UR6+0x1e00], R44 ;  /* 0x001e002c0d007988 */ /* 0x000fe20008000406 */
[----:B------:R-:W-:Y:S06]  /*12e0*/  BAR.SYNC.DEFER_BLOCKING 0x0 ;  /* 0x0000000000007b1d */ /* 0x000fec0000010000 */
[----:B------:R-:W-:Y:S04]  /*12f0*/  LDSM.16.MT88.4 R36, [R11+UR6+0x2000] ;  /* 0x002000060b24783b */ /* 0x000fe80008004200 */
[----:B------:R-:W0:Y:S04]  /*1300*/  LDSM.16.M88.4 R44, [R9+UR6] ;  /* 0x00000006092c783b */ /* 0x000e280008000200 */
[----:B------:R-:W1:Y:S04]  /*1310*/  LDSM.16.MT88.4 R52, [R18+UR6+0x2000] ;  /* 0x002000061234783b */ /* 0x000e680008004200 */
[----:B------:R-:W2:Y:S04]  /*1320*/  LDSM.16.MT88.4 R28, [R11+UR6+0x2400] ;  /* 0x002400060b1c783b */ /* 0x000ea80008004200 */
[----:B------:R-:W3:Y:S04]  /*1330*/  LDSM.16.MT88.4 R48, [R18+UR6+0x2400] ;  /* 0x002400061230783b */ /* 0x000ee80008004200 */
[----:B------:R-:W-:Y:S01]  /*1340*/  LDSM.16.MT88.4 R40, [R11+UR6+0x2800] ;  /* 0x002800060b28783b */ /* 0x000fe20008004200 */
[-C--:B0-----:R-:W-:Y:S06]  /*1350*/  HMMA.16816.F32.BF16 R36, R36, R44.reuse, RZ ;  /* 0x0000002c2424723c */ /* 0x081fec00000418ff */
[----:B-1----:R-:W-:-:S15]  /*1360*/  HMMA.16816.F32.BF16 R52, R52, R44, RZ ;  /* 0x0000002c3434723c */ /* 0x002fde00000418ff */
[----:B------:R-:W-:-:S03]  /*1370*/  NOP ;  /* 0x0000000000007918 */ /* 0x000fc60000000000 */
[-C--:B--2---:R-:W-:Y:S01]  /*1380*/  HMMA.16816.F32.BF16 R28, R28, R46.reuse, R36 ;  /* 0x0000002e1c1c723c */ /* 0x084fe20000041824 */
[----:B------:R-:W0:Y:S05]  /*1390*/  LDSM.16.M88.4 R36, [R19+UR6] ;  /* 0x000000061324783b */ /* 0x000e2a0008000200 */
[----:B---3--:R-:W-:Y:S01]  /*13a0*/  HMMA.16816.F32.BF16 R48, R48, R46, R52 ;  /* 0x0000002e3030723c */ /* 0x008fe20000041834 */
[----:B------:R-:W1:Y:S04]  /*13b0*/  LDSM.16.MT88.4 R44, [R18+UR6+0x2800] ;  /* 0x00280006122c783b */ /* 0x000e680008004200 */
[----:B------:R-:W2:-:S13]  /*13c0*/  LDSM.16.MT88.4 R52, [R18+UR6+0x2c00] ;  /* 0x002c00061234783b */ /* 0x000e9a0008004200 */
[-C--:B0-----:R-:W-:Y:S01]  /*13d0*/  HMMA.16816.F32.BF16 R28, R40, R36.reuse, R28 ;  /* 0x00000024281c723c */ /* 0x081fe2000004181c */
[----:B------:R-:W0:Y:S05]  /*13e0*/  LDSM.16.MT88.4 R40, [R11+UR6+0x2c00] ;  /* 0x002c00060b28783b */ /* 0x000e2a0008004200 */
[----:B-1----:R-:W-:-:S15]  /*13f0*/  HMMA.16816.F32.BF16 R44, R44, R36, R48 ;  /* 0x000000242c2c723c */ /* 0x002fde0000041830 */
[----:B------:R-:W-:-:S09]  /*1400*/  NOP ;  /* 0x0000000000007918 */ /* 0x000fd20000000000 */
[-C--:B--2---:R-:W-:Y:S01]  /*1410*/  HMMA.16816.F32.BF16 R44, R52, R38.reuse, R44 ;  /* 0x00000026342c723c */ /* 0x084fe2000004182c */
[----:B------:R-:W-:Y:S05]  /*1420*/  BAR.SYNC.DEFER_BLOCKING 0x0 ;  /* 0x0000000000007b1d */ /* 0x000fea0000010000 */
[----:B0-----:R-:W-:-:S15]  /*1430*/  HMMA.16816.F32.BF16 R28, R40, R38, R28 ;  /* 0x00000026281c723c */ /* 0x001fde000004181c */
[----:B------:R-:W-:-:S03]  /*1440*/  NOP ;  /* 0x0000000000007918 */ /* 0x000fc60000000000 */
[----:B------:R-:W-:Y:S01]  /*1450*/  FMUL R40, R44, UR9 ;  /* 0x000000092c287c20 */ /* 0x000fe20008400000 */
[----:B------:R-:W-:Y:S01]  /*1460*/  FMUL R41, R45, UR9 ;  /* 0x000000092d297c20 */ /* 0x000fe20008400000 */
[----:B------:R-:W-:Y:S01]  /*1470*/  FMUL R42, R46, UR9 ;  /* 0x000000092e2a7c20 */ /* 0x000fe20008400000 */
[----:B------:R-:W-:-:S03]  /*1480*/  FMUL R43, R47, UR9 ;  /* 0x000000092f2b7c20 */ /* 0x000fc60008400000 */
[----:B------:R-:W-:Y:S01]  /*1490*/  FMNMX R40, R40, R41, !PT ;  /* 0x0000002928287209 */ /* 0x000fe20007800000 */
[----:B------:R-:W-:Y:S01]  /*14a0*/  FMUL R36, R28, UR9 ;  /* 0x000000091c247c20 */ /* 0x000fe20008400000 */
[----:B------:R-:W-:Y:S01]  /*14b0*/  FMUL R37, R29, UR9 ;  /* 0x000000091d257c20 */ /* 0x000fe20008400000 */
[----:B------:R-:W-:Y:S01]  /*14c0*/  FMUL R38, R30, UR9 ;  /* 0x000000091e267c20 */ /* 0x000fe20008400000 */
[----:B------:R-:W-:Y:S01]  /*14d0*/  FMUL R39, R31, UR9 ;  /* 0x000000091f277c20 */ /* 0x000fe20008400000 */
[----:B------:R-:W-:Y:S02]  /*14e0*/  FMNMX R42, R42, R43, !PT ;  /* 0x0000002b2a2a7209 */ /* 0x000fe40007800000 */
[----:B------:R-:W-:Y:S02]  /*14f0*/  FMNMX R36, R36, R37, !PT ;  /* 0x0000002524247209 */ /* 0x000fe40007800000 */
[----:B------:R-:W-:Y:S01]  /*1500*/  FMNMX R38, R38, R39, !PT ;  /* 0x0000002726267209 */ /* 0x000fe20007800000 */
[----:B------:R-:W0:Y:S04]  /*1510*/  SHFL.BFLY PT, R41, R40, 0x2, 0x1f ;  /* 0x0c401f0028297f89 */ /* 0x000e2800000e0000 */
[----:B------:R-:W1:Y:S04]  /*1520*/  SHFL.BFLY PT, R37, R36, 0x2, 0x1f ;  /* 0x0c401f0024257f89 */ /* 0x000e6800000e0000 */
[----:B------:R-:W2:Y:S04]  /*1530*/  SHFL.BFLY PT, R39, R38, 0x2, 0x1f ;  /* 0x0c401f0026277f89 */ /* 0x000ea800000e0000 */
[----:B------:R-:W3:Y:S01]  /*1540*/  SHFL.BFLY PT, R43, R42, 0x2, 0x1f ;  /* 0x0c401f002a2b7f89 */ /* 0x000ee200000e0000 */
[----:B0-----:R-:W-:-:S02]  /*1550*/  FMNMX R41, R40, R41, !PT ;  /* 0x0000002928297209 */ /* 0x001fc40007800000 */
[----:B-1----:R-:W-:Y:S02]  /*1560*/  FMNMX R37, R36, R37, !PT ;  /* 0x0000002524257209 */ /* 0x002fe40007800000 */
[----:B--2---:R-:W-:Y:S02]  /*1570*/  FMNMX R39, R38, R39, !PT ;  /* 0x0000002726277209 */ /* 0x004fe40007800000 */
[----:B---3--:R-:W-:Y:S01]  /*1580*/  FMNMX R43, R42, R43, !PT ;  /* 0x0000002b2a2b7209 */ /* 0x008fe20007800000 */
        /* <DEDUP_REMOVED lines=8> */
[----:B------:R-:W-:Y:S04]  /*1610*/  @!P1 STS [R21], R48 ;  /* 0x0000003015009388 */ /* 0x000fe80000000800 */
[----:B------:R-:W-:Y:S04]  /*1620*/  @!P1 STS [R21+0x100], R50 ;  /* 0x0001003215009388 */ /* 0x000fe80000000800 */
[----:B------:R-:W-:Y:S04]  /*1630*/  @!P1 STS [R21+0x200], R52 ;  /* 0x0002003415009388 */ /* 0x000fe80000000800 */
[----:B------:R-:W-:Y:S01]  /*1640*/  @!P1 STS [R21+0x300], R36 ;  /* 0x0003002415009388 */ /* 0x000fe20000000800 */
[----:B------:R-:W-:Y:S06]  /*1650*/  BAR.SYNC.DEFER_BLOCKING 0x0 ;  /* 0x0000000000007b1d */ /* 0x000fec0000010000 */
[----:B------:R-:W0:Y:S04]  /*1660*/  LDS R37, [R12] ;  /* 0x000000000c257984 */ /* 0x000e280000000800 */
[----:B0-----:R-:W0:Y:S02]  /*1670*/  SHFL.BFLY PT, R38, R37, 0x4, 0x1f ;  /* 0x0c801f0025267f89 */ /* 0x001e2400000e0000 */
[----:B0-----:R-:W-:-:S05]  /*1680*/  FMNMX R38, R37, R38, !PT ;  /* 0x0000002625267209 */ /* 0x001fca0007800000 */
[----:B------:R-:W0:Y:S02]  /*1690*/  SHFL.BFLY PT, R39, R38, 0x2, 0x1f ;  /* 0x0c401f0026277f89 */ /* 0x000e2400000e0000 */
[----:B0-----:R-:W-:-:S05]  /*16a0*/  FMNMX R39, R38, R39, !PT ;  /* 0x0000002726277209 */ /* 0x001fca0007800000 */
[----:B------:R-:W0:Y:S02]  /*16b0*/  SHFL.BFLY PT, R40, R39, 0x1, 0x1f ;  /* 0x0c201f0027287f89 */ /* 0x000e2400000e0000 */
[----:B0-----:R-:W-:-:S05]  /*16c0*/  FMNMX R41, R39, R40, !PT ;  /* 0x0000002827297209 */ /* 0x001fca0007800000 */
[----:B------:R-:W-:Y:S01]  /*16d0*/  @!P0 STS [R12], R41 ;  /* 0x000000290c008388 */ /* 0x000fe20000000800 */
[----:B------:R-:W-:Y:S06]  /*16e0*/  BAR.SYNC.DEFER_BLOCKING 0x0 ;  /* 0x0000000000007b1d */ /* 0x000fec0000010000 */
[----:B------:R-:W0:Y:S04]  /*16f0*/  LDS R54, [R20+0x200] ;  /* 0x0002000014367984 */ /* 0x000e280000000800 */
[----:B------:R-:W1:Y:S04]  /*1700*/  LDS R55, [R20+0x300] ;  /* 0x0003000014377984 */ /* 0x000e680000000800 */
[----:B------:R-:W2:Y:S04]  /*1710*/  LDS R52, [R20] ;  /* 0x0000000014347984 */ /* 0x000ea80000000800 */
[----:B------:R-:W3:Y:S01]  /*1720*/  LDS R53, [R20+0x100] ;  /* 0x0001000014357984 */ /* 0x000ee20000000800 */
[----:B0-----:R-:W-:-:S02]  /*1730*/  FMNMX R54, R54, R67, !PT ;  /* 0x0000004336367209 */ /* 0x001fc40007800000 */
[----:B-1----:R-:W-:-:S03]  /*1740*/  FMNMX R55, R55, R64, !PT ;  /* 0x0000004037377209 */ /* 0x002fc60007800000 */
[--C-:B------:R-:W-:Y:S01]  /*1750*/  FFMA R44, R44, UR9, -R54.reuse ;  /* 0x000000092c2c7c23 */ /* 0x100fe20008000836 */
[----:B--2---:R-:W-:Y:S01]  /*1760*/  FMNMX R52, R52, R65, !PT ;  /* 0x0000004134347209 */ /* 0x004fe20007800000 */
[----:B------:R-:W-:Y:S01]  /*1770*/  FFMA R45, R45, UR9, -R54 ;  /* 0x000000092d2d7c23 */ /* 0x000fe20008000836 */
[----:B---3--:R-:W-:Y:S01]  /*1780*/  FMNMX R53, R53, R66, !PT ;  /* 0x0000004235357209 */ /* 0x008fe20007800000 */
[--C-:B------:R-:W-:Y:S01]  /*1790*/  FFMA R46, R46, UR9, -R55.reuse ;  /* 0x000000092e2e7c23 */ /* 0x100fe20008000837 */
[----:B------:R-:W-:Y:S01]  /*17a0*/  FFMA R47, R47, UR9, -R55 ;  /* 0x000000092f2f7c23 */ /* 0x000fe20008000837 */
[--C-:B------:R-:W-:Y:S01]  /*17b0*/  FFMA R28, R28, UR9, -R52.reuse ;  /* 0x000000091c1c7c23 */ /* 0x100fe20008000834 */
[----:B------:R-:W-:Y:S01]  /*17c0*/  FFMA R29, R29, UR9, -R52 ;  /* 0x000000091d1d7c23 */ /* 0x000fe20008000834 */
[--C-:B------:R-:W-:Y:S01]  /*17d0*/  FFMA R30, R30, UR9, -R53.reuse ;  /* 0x000000091e1e7c23 */ /* 0x100fe20008000835 */
[----:B------:R-:W-:Y:S01]  /*17e0*/  FFMA R31, R31, UR9, -R53 ;  /* 0x000000091f1f7c23 */ /* 0x000fe20008000835 */
[----:B------:R-:W-:Y:S01]  /*17f0*/  FMUL R40, R44, 1.4426950216293334961 ;  /* 0x3fb8aa3b2c287820 */ /* 0x000fe20000400000 */
[----:B------:R-:W-:Y:S01]  /*1800*/  FMUL R41, R45, 1.4426950216293334961 ;  /* 0x3fb8aa3b2d297820 */ /* 0x000fe20000400000 */
[----:B------:R-:W-:Y:S01]  /*1810*/  FMUL R43, R46, 1.4426950216293334961 ;  /* 0x3fb8aa3b2e2b7820 */ /* 0x000fe20000400000 */
[----:B------:R-:W-:Y:S01]  /*1820*/  FMUL R42, R47, 1.4426950216293334961 ;  /* 0x3fb8aa3b2f2a7820 */ /* 0x000fe20000400000 */
[----:B------:R-:W-:Y:S01]  /*1830*/  FMUL R28, R28, 1.4426950216293334961 ;  /* 0x3fb8aa3b1c1c7820 */ /* 0x000fe20000400000 */
[----:B------:R-:W-:Y:S01]  /*1840*/  FMUL R29, R29, 1.4426950216293334961 ;  /* 0x3fb8aa3b1d1d7820 */ /* 0x000fe20000400000 */
[----:B------:R-:W-:Y:S01]  /*1850*/  FMUL R30, R30, 1.4426950216293334961 ;  /* 0x3fb8aa3b1e1e7820 */ /* 0x000fe20000400000 */
[----:B------:R-:W-:Y:S01]  /*1860*/  FMUL R31, R31, 1.4426950216293334961 ;  /* 0x3fb8aa3b1f1f7820 */ /* 0x000fe20000400000 */
[----:B------:R-:W-:Y:S08]  /*1870*/  MUFU.EX2 R36, R28 ;  /* 0x0000001c00247308 */ /* 0x000ff00000000800 */
[----:B------:R-:W0:Y:S08]  /*1880*/  MUFU.EX2 R37, R29 ;  /* 0x0000001d00257308 */ /* 0x000e300000000800 */
[----:B------:R-:W-:Y:S08]  /*1890*/  MUFU.EX2 R38, R30 ;  /* 0x0000001e00267308 */ /* 0x000ff00000000800 */
[----:B------:R-:W1:Y:S08]  /*18a0*/  MUFU.EX2 R39, R31 ;  /* 0x0000001f00277308 */ /* 0x000e700000000800 */
[----:B------:R-:W-:Y:S08]  /*18b0*/  MUFU.EX2 R40, R40 ;  /* 0x0000002800287308 */ /* 0x000ff00000000800 */
[----:B------:R-:W2:Y:S08]  /*18c0*/  MUFU.EX2 R41, R41 ;  /* 0x0000002900297308 */ /* 0x000eb00000000800 */
[----:B------:R-:W-:Y:S08]  /*18d0*/  MUFU.EX2 R43, R43 ;  /* 0x0000002b002b7308 */ /* 0x000ff00000000800 */
[----:B------:R-:W3:Y:S01]  /*18e0*/  MUFU.EX2 R42, R42 ;  /* 0x0000002a002a7308 */ /* 0x000ee20000000800 */
[----:B0-----:R-:W-:Y:S01]  /*18f0*/  FADD R28, R36, R37 ;  /* 0x00000025241c7221 */ /* 0x001fe20000000000 */
[----:B-1----:R-:W-:Y:S01]  /*1900*/  FADD R29, R38, R39 ;  /* 0x00000027261d7221 */ /* 0x002fe20000000000 */
[----:B--2---:R-:W-:-:S03]  /*1910*/  FADD R30, R40, R41 ;  /* 0x00000029281e7221 */ /* 0x004fc60000000000 */
[----:B------:R-:W0:Y:S04]  /*1920*/  SHFL.BFLY PT, R45, R28, 0x2, 0x1f ;  /* 0x0c401f001c2d7f89 */ /* 0x000e2800000e0000 */
[----:B------:R-:W1:Y:S01]  /*1930*/  SHFL.BFLY PT, R44, R29, 0x2, 0x1f ;  /* 0x0c401f001d2c7f89 */ /* 0x000e6200000e0000 */
[----:B---3--:R-:W-:-:S03]  /*1940*/  FADD R31, R43, R42 ;  /* 0x0000002a2b1f7221 */ /* 0x008fc60000000000 */
[----:B------:R-:W2:Y:S04]  /*1950*/  SHFL.BFLY PT, R47, R30, 0x2, 0x1f ;  /* 0x0c401f001e2f7f89 */ /* 0x000ea800000e0000 */
[----:B------:R-:W3:Y:S01]  /*1960*/  SHFL.BFLY PT, R50, R31, 0x2, 0x1f ;  /* 0x0c401f001f327f89 */ /* 0x000ee200000e0000 */
[----:B0-----:R-:W-:Y:S01]  /*1970*/  FADD R45, R28, R45 ;  /* 0x0000002d1c2d7221 */ /* 0x001fe20000000000 */
[----:B-1----:R-:W-:Y:S01]  /*1980*/  FADD R46, R29, R44 ;  /* 0x0000002c1d2e7221 */ /* 0x002fe20000000000 */
[----:B------:R-:W-:Y:S01]  /*1990*/  BAR.SYNC.DEFER_BLOCKING 0x0 ;  /* 0x0000000000007b1d */ /* 0x000fe20000010000 */
[----:B--2---:R-:W-:Y:S01]  /*19a0*/  FADD R48, R30, R47 ;  /* 0x0000002f1e307221 */ /* 0x004fe20000000000 */
[----:B---3--:R-:W-:-:S04]  /*19b0*/  FADD R50, R31, R50 ;  /* 0x000000321f327221 */ /* 0x008fc80000000000 */
[----:B------:R-:W0:Y:S04]  /*19c0*/  SHFL.BFLY PT, R44, R45, 0x1, 0x1f ;  /* 0x0c201f002d2c7f89 */ /* 0x000e2800000e0000 */
[----:B------:R-:W1:Y:S04]  /*19d0*/  SHFL.BFLY PT, R47, R46, 0x1, 0x1f ;  /* 0x0c201f002e2f7f89 */ /* 0x000e6800000e0000 */
[----:B------:R-:W2:Y:S04]  /*19e0*/  SHFL.BFLY PT, R49, R48, 0x1, 0x1f ;  /* 0x0c201f0030317f89 */ /* 0x000ea800000e0000 */
[----:B------:R-:W3:Y:S01]  /*19f0*/  SHFL.BFLY PT, R51, R50, 0x1, 0x1f ;  /* 0x0c201f0032337f89 */ /* 0x000ee200000e0000 */
[----:B0-----:R-:W-:Y:S01]  /*1a00*/  FADD R44, R45, R44 ;  /* 0x0000002c2d2c7221 */ /* 0x001fe20000000000 */
[----:B-1----:R-:W-:Y:S01]  /*1a10*/  FADD R122, R46, R47 ;  /* 0x0000002f2e7a7221 */ /* 0x002fe20000000000 */
[----:B--2---:R-:W-:Y:S01]  /*1a20*/  FADD R124, R48, R49 ;  /* 0x00000031307c7221 */ /* 0x004fe20000000000 */
[----:B---3--:R-:W-:-:S02]  /*1a30*/  FADD R51, R50, R51 ;  /* 0x0000003332337221 */ /* 0x008fc40000000000 */
[----:B------:R-:W-:Y:S04]  /*1a40*/  @!P1 STS [R21], R44 ;  /* 0x0000002c15009388 */ /* 0x000fe80000000800 */
[----:B------:R-:W-:Y:S04]  /*1a50*/  @!P1 STS [R21+0x100], R122 ;  /* 0x0001007a15009388 */ /* 0x000fe80000000800 */
[----:B------:R-:W-:Y:S04]  /*1a60*/  @!P1 STS [R21+0x200], R124 ;  /* 0x0002007c15009388 */ /* 0x000fe80000000800 */
[----:B------:R-:W-:Y:S01]  /*1a70*/  @!P1 STS [R21+0x300], R51 ;  /* 0x0003003315009388 */ /* 0x000fe20000000800 */
[----:B------:R-:W-:Y:S06]  /*1a80*/  BAR.SYNC.DEFER_BLOCKING 0x0 ;  /* 0x0000000000007b1d */ /* 0x000fec0000010000 */
[----:B------:R-:W0:Y:S04]  /*1a90*/  LDS R29, [R12] ;  /* 0x000000000c1d7984 */ /* 0x000e280000000800 */
[----:B0-----:R-:W0:Y:S02]  /*1aa0*/  SHFL.BFLY PT, R28, R29, 0x4, 0x1f ;  /* 0x0c801f001d1c7f89 */ /* 0x001e2400000e0000 */
[----:B0-----:R-:W-:-:S05]  /*1ab0*/  FADD R30, R29, R28 ;  /* 0x0000001c1d1e7221 */ /* 0x001fca0000000000 */
[----:B------:R-:W0:Y:S02]  /*1ac0*/  SHFL.BFLY PT, R31, R30, 0x2, 0x1f ;  /* 0x0c401f001e1f7f89 */ /* 0x000e2400000e0000 */
[----:B0-----:R-:W-:-:S05]  /*1ad0*/  FADD R31, R30, R31 ;  /* 0x0000001f1e1f7221 */ /* 0x001fca0000000000 */
[----:B------:R-:W0:Y:S02]  /*1ae0*/  SHFL.BFLY PT, R28, R31, 0x1, 0x1f ;  /* 0x0c201f001f1c7f89 */ /* 0x000e2400000e0000 */
[----:B0-----:R-:W-:-:S05]  /*1af0*/  FADD R45, R31, R28 ;  /* 0x0000001c1f2d7221 */ /* 0x001fca0000000000 */
[----:B------:R-:W-:Y:S01]  /*1b00*/  @!P0 STS [R12], R45 ;  /* 0x0000002d0c008388 */ /* 0x000fe20000000800 */
[----:B------:R-:W-:Y:S01]  /*1b10*/  BAR.SYNC.DEFER_BLOCKING 0x0 ;  /* 0x0000000000007b1d */ /* 0x000fe20000010000 */
[----:B------:R-:W-:-:S04]  /*1b20*/  FADD R28, -R52, R65 ;  /* 0x00000041341c7221 */ /* 0x000fc80000000100 */
[----:B------:R-:W-:Y:S01]  /*1b30*/  FMUL R46, R28, 1.4426950216293334961 ;  /* 0x3fb8aa3b1c2e7820 */ /* 0x000fe20000400000 */
[----:B------:R-:W0:Y:S03]  /*1b40*/  LDS R50, [R20] ;  /* 0x0000000014327984 */ /* 0x000e260000000800 */
[----:B------:R-:W1:Y:S01]  /*1b50*/  MUFU.EX2 R49, R46 ;  /* 0x0000002e00317308 */ /* 0x000e620000000800 */
[----:B------:R-:W2:Y:S04]  /*1b60*/  LDS R47, [R20+0x100] ;  /* 0x00010000142f7984 */ /* 0x000ea80000000800 */
[----:B------:R-:W3:Y:S04]  /*1b70*/  LDS R30, [R20+0x200] ;  /* 0x00020000141e7984 */ /* 0x000ee80000000800 */
[----:B------:R-:W4:Y:S01]  /*1b80*/  LDS R31, [R20+0x300] ;  /* 0x00030000141f7984 */ /* 0x000f220000000800 */
[----:B------:R-:W-:Y:S01]  /*1b90*/  FADD R28, -R53, R66 ;  /* 0x00000042351c7221 */ /* 0x000fe20000000100 */
[----:B------:R-:W-:-:S03]  /*1ba0*/  FADD R44, -R54, R67 ;  /* 0x00000043362c7221 */ /* 0x000fc60000000100 */
[----:B------:R-:W-:Y:S01]  /*1bb0*/  FMUL R48, R28, 1.4426950216293334961 ;  /* 0x3fb8aa3b1c307820 */ /* 0x000fe20000400000 */
[C---:B-1----:R-:W-:Y:S01]  /*1bc0*/  FMUL R24, R49.reuse, R24 ;  /* 0x0000001831187220 */ /* 0x042fe20000400000 */
[----:B------:R-:W-:-:S04]  /*1bd0*/  FMUL R25, R49, R25 ;  /* 0x0000001931197220 */ /* 0x000fc80000400000 */
[----:B------:R-:W2:Y:S01]  /*1be0*/  MUFU.EX2 R48, R48 ;  /* 0x0000003000307308 */ /* 0x000ea20000000800 */
[----:B0-----:R-:W-:Y:S01]  /*1bf0*/  FFMA R3, R49, R3, R50 ;  /* 0x0000000331037223 */ /* 0x001fe20000000032 */
[----:B------:R-:W-:Y:S01]  /*1c00*/  FMUL R49, R44, 1.4426950216293334961 ;  /* 0x3fb8aa3b2c317820 */ /* 0x000fe20000400000 */
[----:B------:R-:W-:-:S04]  /*1c10*/  FADD R44, -R55, R64 ;  /* 0x00000040372c7221 */ /* 0x000fc80000000100 */
[----:B------:R-:W-:Y:S01]  /*1c20*/  FMUL R44, R44, 1.4426950216293334961 ;  /* 0x3fb8aa3b2c2c7820 */ /* 0x000fe20000400000 */
[----:B------:R-:W3:Y:S01]  /*1c30*/  MUFU.EX2 R49, R49 ;  /* 0x0000003100317308 */ /* 0x000ee20000000800 */
[----:B------:R-:W-:-:S04]  /*1c40*/  IMAD.WIDE R28, R7, 0x2, R88 ;  /* 0x00000002071c7825 */ /* 0x000fc800078e0258 */
[----:B--2---:R-:W-:-:S03]  /*1c50*/  FFMA R4, R48, R4, R47 ;  /* 0x0000000430047223 */ /* 0x004fc6000000002f */
[----:B------:R-:W4:Y:S01]  /*1c60*/  MUFU.EX2 R44, R44 ;  /* 0x0000002c002c7308 */ /* 0x000f220000000800 */
[C---:B------:R-:W-:Y:S01]  /*1c70*/  IMAD.WIDE R46, R7.reuse, 0x2, R80 ;  /* 0x00000002072e7825 */ /* 0x040fe200078e0250 */
[----:B------:R0:W2:Y:S03]  /*1c80*/  LDG.E.U16 R45, desc[UR10][R28.64] ;  /* 0x0000000a1c2d7981 */ /* 0x0000a6000c1e1500 */
[----:B------:R-:W-:Y:S02]  /*1c90*/  IMAD.WIDE R66, R7, 0x2, R76 ;  /* 0x0000000207427825 */ /* 0x000fe400078e024c */
[----:B------:R-:W5:Y:S02]  /*1ca0*/  LDG.E.U16 R47, desc[UR10][R46.64] ;  /* 0x0000000a2e2f7981 */ /* 0x000f64000c1e1500 */
[----:B---3--:R-:W-:Y:S01]  /*1cb0*/  FFMA R5, R49, R5, R30 ;  /* 0x0000000531057223 */ /* 0x008fe2000000001e */
[----:B------:R-:W-:-:S04]  /*1cc0*/  IMAD.WIDE R64, R7, 0x2, R84 ;  /* 0x0000000207407825 */ /* 0x000fc800078e0254 */
[C---:B------:R-:W-:Y:S01]  /*1cd0*/  FMUL R26, R48.reuse, R26 ;  /* 0x0000001a301a7220 */ /* 0x040fe20000400000 */
[----:B------:R-:W-:Y:S01]  /*1ce0*/  FMUL R27, R48, R27 ;  /* 0x0000001b301b7220 */ /* 0x000fe20000400000 */
[----:B------:R-:W3:Y:S01]  /*1cf0*/  LDG.E.U16 R66, desc[UR10][R66.64] ;  /* 0x0000000a42427981 */ /* 0x000ee2000c1e1500 */
[----:B0-----:R-:W-:-:S04]  /*1d00*/  IMAD.WIDE R28, R7, 0x2, R78 ;  /* 0x00000002071c7825 */ /* 0x001fc800078e024e */
[C---:B----4-:R-:W-:Y:S01]  /*1d10*/  FFMA R6, R44.reuse, R6, R31 ;  /* 0x000000062c067223 */ /* 0x050fe2000000001f */
[----:B------:R-:W-:Y:S01]  /*1d20*/  FMUL R50, R44, R34 ;  /* 0x000000222c327220 */ /* 0x000fe20000400000 */
[----:B------:R0:W4:Y:S01]  /*1d30*/  LDG.E.U16 R46, desc[UR10][R28.64] ;  /* 0x0000000a1c2e7981 */ /* 0x000122000c1e1500 */
[----:B------:R-:W-:-:S04]  /*1d40*/  IMAD.WIDE R30, R7, 0x2, R72 ;  /* 0x00000002071e7825 */ /* 0x000fc800078e0248 */
[----:B------:R-:W-:Y:S01]  /*1d50*/  FMUL R51, R44, R35 ;  /* 0x000000232c337220 */ /* 0x000fe20000400000 */
[----:B------:R-:W-:Y:S01]  /*1d60*/  FMUL R48, R49, R32 ;  /* 0x0000002031307220 */ /* 0x000fe20000400000 */
[----:B------:R-:W4:Y:S01]  /*1d70*/  LDG.E.U16 R65, desc[UR10][R64.64] ;  /* 0x0000000a40417981 */ /* 0x000f22000c1e1500 */
[----:B------:R-:W-:-:S04]  /*1d80*/  IMAD.WIDE R122, R7, 0x2, R82 ;  /* 0x00000002077a7825 */ /* 0x000fc800078e0252 */
[----:B0-----:R-:W-:Y:S01]  /*1d90*/  IMAD.WIDE R28, R7, 0x2, R70 ;  /* 0x00000002071c7825 */ /* 0x001fe200078e0246 */
[----:B------:R0:W4:Y:S03]  /*1da0*/  LDG.E.U16 R67, desc[UR10][R30.64] ;  /* 0x0000000a1e437981 */ /* 0x000126000c1e1500 */
[----:B------:R-:W-:Y:S01]  /*1db0*/  FMUL R49, R49, R33 ;  /* 0x0000002131317220 */ /* 0x000fe20000400000 */
[C---:B------:R-:W-:Y:S01]  /*1dc0*/  IMAD.WIDE R34, R7.reuse, 0x2, R74 ;  /* 0x0000000207227825 */ /* 0x040fe200078e024a */
[----:B------:R1:W4:Y:S03]  /*1dd0*/  LDG.E.U16 R44, desc[UR10][R28.64] ;  /* 0x0000000a1c2c7981 */ /* 0x000326000c1e1500 */
[C---:B------:R-:W-:Y:S01]  /*1de0*/  IMAD.WIDE R32, R7.reuse, 0x2, R68 ;  /* 0x0000000207207825 */ /* 0x040fe200078e0244 */
[----:B------:R-:W4:Y:S03]  /*1df0*/  LDG.E.U16 R122, desc[UR10][R122.64] ;  /* 0x0000000a7a7a7981 */ /* 0x000f26000c1e1500 */
[C---:B0-----:R-:W-:Y:S01]  /*1e00*/  IMAD.WIDE R30, R7.reuse, 0x2, R62 ;  /* 0x00000002071e7825 */ /* 0x041fe200078e023e */
[----:B------:R-:W4:Y:S03]  /*1e10*/  LDG.E.U16 R34, desc[UR10][R34.64] ;  /* 0x0000000a22227981 */ /* 0x000f26000c1e1500 */
[C---:B-1----:R-:W-:Y:S01]  /*1e20*/  IMAD.WIDE R28, R7.reuse, 0x2, R60 ;  /* 0x00000002071c7825 */ /* 0x042fe200078e023c */
[----:B------:R0:W4:Y:S03]  /*1e30*/  LDG.E.U16 R123, desc[UR10][R30.64] ;  /* 0x0000000a1e7b7981 */ /* 0x000126000c1e1500 */
[C---:B------:R-:W-:Y:S01]  /*1e40*/  IMAD.WIDE R124, R7.reuse, 0x2, R86 ;  /* 0x00000002077c7825 */ /* 0x040fe200078e0256 */
[----:B------:R1:W4:Y:S04]  /*1e50*/  LDG.E.U16 R64, desc[UR10][R28.64] ;  /* 0x0000000a1c407981 */ /* 0x000328000c1e1500 */
[----:B------:R1:W4:Y:S01]  /*1e60*/  LDG.E.U16 R35, desc[UR10][R32.64] ;  /* 0x0000000a20237981 */ /* 0x000322000c1e1500 */
[----:B0-----:R-:W-:-:S03]  /*1e70*/  IMAD.WIDE R30, R7, 0x2, R56 ;  /* 0x00000002071e7825 */ /* 0x001fc600078e0238 */
[----:B------:R-:W4:Y:S01]  /*1e80*/  LDG.E.U16 R124, desc[UR10][R124.64] ;  /* 0x0000000a7c7c7981 */ /* 0x000f22000c1e1500 */
[----:B-1----:R-:W-:-:S03]  /*1e90*/  IMAD.WIDE R28, R7, 0x2, R22 ;  /* 0x00000002071c7825 */ /* 0x002fc600078e0216 */
[----:B------:R-:W4:Y:S01]  /*1ea0*/  LDG.E.U16 R30, desc[UR10][R30.64] ;  /* 0x0000000a1e1e7981 */ /* 0x000f22000c1e1500 */
[----:B------:R-:W-:-:S03]  /*1eb0*/  IMAD.WIDE R32, R7, 0x2, R58 ;  /* 0x0000000207207825 */ /* 0x000fc600078e023a */
[----:B------:R-:W4:Y:S04]  /*1ec0*/  LDG.E.U16 R29, desc[UR10][R28.64] ;  /* 0x0000000a1c1d7981 */ /* 0x000f28000c1e1500 */
[----:B------:R-:W4:Y:S01]  /*1ed0*/  LDG.E.U16 R125, desc[UR10][R32.64] ;  /* 0x0000000a207d7981 */ /* 0x000f22000c1e1500 */
[----:B------:R-:W-:Y:S01]  /*1ee0*/  BAR.SYNC.DEFER_BLOCKING 0x0 ;  /* 0x0000000000007b1d */ /* 0x000fe20000010000 */
[----:B------:R-:W-:-:S05]  /*1ef0*/  UIADD3 UR4, UR4, 0x40, URZ ;  /* 0x0000004004047890 */ /* 0x000fca000fffe03f */
[----:B--2---:R-:W-:Y:S04]  /*1f00*/  STS.U16 [R2+UR6], R45 ;  /* 0x0000002d02007988 */ /* 0x004fe80008000406 */
[----:B-----5:R-:W-:Y:S04]  /*1f10*/  STS.U16 [R2+UR6+0x800], R47 ;  /* 0x0008002f02007988 */ /* 0x020fe80008000406 */
[----:B---3--:R0:W-:Y:S04]  /*1f20*/  STS.U16 [R2+UR6+0xc00], R66 ;  /* 0x000c004202007988 */ /* 0x0081e80008000406 */
[----:B----4-:R1:W-:Y:S01]  /*1f30*/  STS.U16 [R2+UR6+0x400], R65 ;  /* 0x0004004102007988 */ /* 0x0103e20008000406 */
[----:B0-----:R-:W-:-:S03]  /*1f40*/  F2FP.BF16.F32.PACK_AB R66, R41, R40 ;  /* 0x000000282942723e */ /* 0x001fc600000010ff */
[----:B------:R0:W-:Y:S01]  /*1f50*/  STS.U16 [R2+UR6+0x1000], R67 ;  /* 0x0010004302007988 */ /* 0x0001e20008000406 */
[----:B-1----:R-:W-:Y:S02]  /*1f60*/  F2FP.BF16.F32.PACK_AB R65, R39, R38 ;  /* 0x000000262741723e */ /* 0x002fe400000010ff */
[----:B0-----:R-:W-:Y:S01]  /*1f70*/  F2FP.BF16.F32.PACK_AB R67, R42, R43 ;  /* 0x0000002b2a43723e */ /* 0x001fe200000010ff */
[----:B------:R0:W-:Y:S04]  /*1f80*/  STS.U16 [R2+UR6+0x1800], R64 ;  /* 0x0018004002007988 */ /* 0x0001e80008000406 */
[----:B------:R-:W-:Y:S01]  /*1f90*/  STS.U16 [R2+UR6+0x1400], R35 ;  /* 0x0014002302007988 */ /* 0x000fe20008000406 */
[----:B0-----:R-:W-:-:S03]  /*1fa0*/  F2FP.BF16.F32.PACK_AB R64, R37, R36 ;  /* 0x000000242540723e */ /* 0x001fc600000010ff */
        /* <DEDUP_REMOVED lines=9> */
[----:B------:R-:W-:Y:S01]  /*2040*/  STSM.16.M88.4 [R8+0x3000], R64 ;  /* 0x0030004008007844 */ /* 0x000fe20000000200 */
[----:B------:R-:W-:Y:S06]  /*2050*/  BAR.SYNC.DEFER_BLOCKING 0x0 ;  /* 0x0000000000007b1d */ /* 0x000fec0000010000 */
[----:B------:R-:W-:Y:S04]  /*2060*/  LDSM.16.M88.4 R32, [R10+UR6+0x3000] ;  /* 0x003000060a20783b */ /* 0x000fe80008000200 */
[----:B------:R-:W0:Y:S04]  /*2070*/  LDSM.16.M88.4 R40, [R9+UR6] ;  /* 0x000000060928783b */ /* 0x000e280008000200 */
[----:B------:R-:W1:Y:S04]  /*2080*/  LDSM.16.M88.4 R28, [R10+UR6+0x3800] ;  /* 0x003800060a1c783b */ /* 0x000e680008000200 */
[----:B------:R-:W2:Y:S04]  /*2090*/  LDSM.16.M88.4 R36, [R15+UR6+0x3000] ;  /* 0x003000060f24783b */ /* 0x000ea80008000200 */
[----:B------:R-:W3:Y:S01]  /*20a0*/  LDSM.16.M88.4 R44, [R15+UR6+0x3800] ;  /* 0x003800060f2c783b */ /* 0x000ee20008000200 */
[-C--:B0-----:R-:W-:Y:S03]  /*20b0*/  HMMA.16816.F32.BF16 R24, R32, R40.reuse, R24 ;  /* 0x000000282018723c */ /* 0x081fe60000041818 */
[----:B------:R-:W-:Y:S03]  /*20c0*/  LDSM.16.M88.4 R32, [R19+UR6] ;  /* 0x000000061320783b */ /* 0x000fe60008000200 */
[----:B-1----:R-:W-:Y:S01]  /*20d0*/  HMMA.16816.F32.BF16 R48, R28, R40, R48 ;  /* 0x000000281c30723c */ /* 0x002fe20000041830 */
[----:B------:R-:W0:-:S15]  /*20e0*/  LDSM.16.M88.4 R28, [R14+UR6+0x3000] ;  /* 0x003000060e1c783b */ /* 0x000e1e0008000200 */
[----:B------:R-:W-:-:S02]  /*20f0*/  NOP ;  /* 0x0000000000007918 */ /* 0x000fc40000000000 */
[-C--:B--2---:R-:W-:Y:S01]  /*2100*/  HMMA.16816.F32.BF16 R36, R36, R42.reuse, R24 ;  /* 0x0000002a2424723c */ /* 0x084fe20000041818 */
[----:B------:R-:W1:Y:S05]  /*2110*/  LDSM.16.M88.4 R24, [R14+UR6+0x3800] ;  /* 0x003800060e18783b */ /* 0x000e6a0008000200 */
[----:B---3--:R-:W-:Y:S01]  /*2120*/  HMMA.16816.F32.BF16 R44, R44, R42, R48 ;  /* 0x0000002a2c2c723c */ /* 0x008fe20000041830 */
[----:B------:R-:W2:Y:S04]  /*2130*/  LDSM.16.M88.4 R48, [R17+UR6+0x3000] ;  /* 0x003000061130783b */ /* 0x000ea80008000200 */
[----:B------:R-:W3:-:S13]  /*2140*/  LDSM.16.M88.4 R40, [R17+UR6+0x3800] ;  /* 0x003800061128783b */ /* 0x000eda0008000200 */
[-C--:B0-----:R-:W-:Y:S01]  /*2150*/  HMMA.16816.F32.BF16 R28, R28, R32.reuse, R36 ;  /* 0x000000201c1c723c */ /* 0x081fe20000041824 */
[----:B------:R-:W0:Y:S08]  /*2160*/  LDC R38, c[0x0][0x280] ;  /* 0x0000a000ff267b82 */ /* 0x000e300000000800 */
[----:B------:R-:W4:Y:S01]  /*2170*/  LDC R36, c[0x0][0x264] ;  /* 0x00009900ff247b82 */ /* 0x000f220000000800 */
[----:B-1----:R-:W-:Y:S07]  /*2180*/  HMMA.16816.F32.BF16 R44, R24, R32, R44 ;  /* 0x00000020182c723c */ /* 0x002fee000004182c */
[----:B------:R-:W1:Y:S01]  /*2190*/  LDC R37, c[0x0][0x254] ;  /* 0x00009500ff257b82 */ /* 0x000e620000000800 */
[----:B0-----:R-:W-:-:S06]  /*21a0*/  ISETP.LE.AND P2, PT, R38, UR4, PT ;  /* 0x0000000426007c0c */ /* 0x001fcc000bf43270 */
[----:B--2---:R-:W-:Y:S01]  /*21b0*/  HMMA.16816.F32.BF16 R24, R48, R34, R28 ;  /* 0x000000223018723c */ /* 0x004fe2000004181c */
[----:B------:R-:W-:Y:S01]  /*21c0*/  IMAD.MOV.U32 R65, RZ, RZ, R52 ;  /* 0x000000ffff417224 */ /* 0x000fe200078e0034 */
[----:B------:R-:W-:Y:S01]  /*21d0*/  MOV R67, R54 ;  /* 0x0000003600437202 */ /* 0x000fe20000000f00 */
[----:B------:R-:W-:Y:S02]  /*21e0*/  IMAD.MOV.U32 R66, RZ, RZ, R53 ;  /* 0x000000ffff427224 */ /* 0x000fe400078e0035 */
[----:B------:R-:W-:Y:S02]  /*21f0*/  IMAD.MOV.U32 R64, RZ, RZ, R55 ;  /* 0x000000ffff407224 */ /* 0x000fe400078e0037 */
[----:B----4-:R-:W-:-:S03]  /*2200*/  IMAD R7, R36, 0x40, R7 ;  /* 0x0000004024077824 */ /* 0x010fc600078e0207 */
[----:B---3--:R-:W-:Y:S01]  /*2210*/  HMMA.16816.F32.BF16 R32, R40, R34, R44 ;  /* 0x000000222820723c */ /* 0x008fe2000004182c */
[----:B-1----:R-:W-:Y:S01]  /*2220*/  LEA R16, R37, R16, 0x6 ;  /* 0x0000001025107211 */ /* 0x002fe200078e30ff */
[----:B------:R-:W-:-:S07]  /*2230*/  NOP ;  /* 0x0000000000007918 */ /* 0x000fce0000000000 */
[----:B------:R-:W-:-:S15]  /*2240*/  @!P2 BRA `(.L_x_1) ;  /* 0xffffffec0060a947 */ /* 0x000fde000383ffff */
.L_x_0:
[----:B------:R-:W0:Y:S01]  /*2250*/  S2R R9, SR_TID.X ;  /* 0x0000000000097919 */ /* 0x000e220000002100 */
[----:B-1----:R-:W-:Y:S01]  /*2260*/  IMAD.MOV.U32 R23, RZ, RZ, R3 ;  /* 0x000000ffff177224 */ /* 0x002fe200078e0003 */
[----:B------:R-:W-:Y:S01]  /*2270*/  MOV R22, R4 ;  /* 0x0000000400167202 */ /* 0x000fe20000000f00 */
[----:B------:R-:W-:Y:S01]  /*2280*/  IMAD.MOV.U32 R30, RZ, RZ, R25 ;  /* 0x000000ffff1e7224 */ /* 0x000fe200078e0019 */
[----:B------:R-:W-:Y:S01]  /*2290*/  MOV R36, R24 ;  /* 0x0000001800247202 */ /* 0x000fe20000000f00 */
[C---:B------:R-:W-:Y:S01]  /*22a0*/  FMUL R4, R23.reuse, 8388608 ;  /* 0x4b00000017047820 */ /* 0x040fe20000400000 */
[----:B------:R-:W-:Y:S01]  /*22b0*/  FSETP.GEU.AND P3, PT, R23, 1.175494350822287508e-38, PT ;  /* 0x008000001700780b */ /* 0x000fe20003f6e000 */
[----:B------:R-:W-:Y:S01]  /*22c0*/  IMAD.MOV.U32 R25, RZ, RZ, R5 ;  /* 0x000000ffff197224 */ /* 0x000fe200078e0005 */
[----:B------:R-:W-:Y:S01]  /*22d0*/  FSETP.GT.AND P5, PT, |R22|, 8.50705917302346158658e+37, PT ;  /* 0x7e8000001600780b */ /* 0x000fe20003fa4200 */
[----:B------:R-:W-:Y:S01]  /*22e0*/  IMAD.MOV.U32 R24, RZ, RZ, R6 ;  /* 0x000000ffff187224 */ /* 0x000fe200078e0006 */
[----:B------:R-:W-:Y:S01]  /*22f0*/  FSEL R4, R4, R23, !P3 ;  /* 0x0000001704047208 */ /* 0x000fe20005800000 */
[C---:B------:R-:W-:Y:S01]  /*2300*/  FMUL R6, R25.reuse, 8388608 ;  /* 0x4b00000019067820 */ /* 0x040fe20000400000 */
[----:B------:R-:W-:Y:S01]  /*2310*/  FSETP.GEU.AND P1, PT, R25, 1.175494350822287508e-38, PT ;  /* 0x008000001900780b */ /* 0x000fe20003f2e000 */
[C---:B------:R-:W-:Y:S01]  /*2320*/  FMUL R5, R22.reuse, 8388608 ;  /* 0x4b00000016057820 */ /* 0x040fe20000400000 */
[----:B------:R-:W-:Y:S01]  /*2330*/  FSETP.GEU.AND P4, PT, R22, 1.175494350822287508e-38, PT ;  /* 0x008000001600780b */ /* 0x000fe20003f8e000 */
[----:B------:R-:W-:Y:S01]  /*2340*/  FMUL R3, R24, 8388608 ;  /* 0x4b00000018037820 */ /* 0x000fe20000400000 */
[----:B------:R-:W-:Y:S01]  /*2350*/  FSEL R6, R6, R25, !P1 ;  /* 0x0000001906067208 */ /* 0x000fe20004800000 */
[----:B------:R-:W1:Y:S01]  /*2360*/  S2UR UR5, SR_CgaCtaId ;  /* 0x00000000000579c3 */ /* 0x000e620000008800 */
[----:B------:R-:W-:-:S07]  /*2370*/  FSEL R16, RZ, -23, P1 ;  /* 0xc1b80000ff107808 */ /* 0x000fce0000800000 */
[----:B------:R-:W-:Y:S01]  /*2380*/  BAR.SYNC.DEFER_BLOCKING 0x0 ;  /* 0x0000000000007b1d */ /* 0x000fe20000010000 */
[----:B------:R-:W-:Y:S01]  /*2390*/  FSEL R5, R5, R22, !P4 ;  /* 0x0000001605057208 */ /* 0x000fe20006000000 */
[----:B------:R-:W-:Y:S01]  /*23a0*/  @P5 FMUL R27, R27, 0.25 ;  /* 0x3e8000001b1b5820 */ /* 0x000fe20000400000 */
[----:B------:R-:W-:Y:S01]  /*23b0*/  FSETP.GT.AND P1, PT, |R23|, 8.50705917302346158658e+37, PT ;  /* 0x7e8000001700780b */ /* 0x000fe20003f24200 */
[----:B------:R-:W-:Y:S01]  /*23c0*/  @P5 FMUL R26, R26, 0.25 ;  /* 0x3e8000001a1a5820 */ /* 0x000fe20000400000 */
[C---:B------:R-:W-:Y:S01]  /*23d0*/  FSETP.GEU.AND P6, PT, R24.reuse, 1.175494350822287508e-38, PT ;  /* 0x008000001800780b */ /* 0x040fe20003fce000 */
[----:B------:R-:W-:Y:S01]  /*23e0*/  UMOV UR4, 0x400 ;  /* 0x0000040000047882 */ /* 0x000fe20000000000 */
[----:B------:R-:W-:Y:S02]  /*23f0*/  FSETP.GEU.AND P2, PT, |R24|, 1.175494350822287508e-38, PT ;  /* 0x008000001800780b */ /* 0x000fe40003f4e200 */
[----:B------:R-:W-:Y:S02]  /*2400*/  FSEL R3, R3, R24, !P6 ;  /* 0x0000001803037208 */ /* 0x000fe40007000000 */
[----:B------:R-:W-:Y:S01]  /*2410*/  FSEL R18, RZ, -23, P6 ;  /* 0xc1b80000ff127808 */ /* 0x000fe20003000000 */
[C---:B0-----:R-:W-:Y:S01]  /*2420*/  IMAD.SHL.U32 R8, R9.reuse, 0x20, RZ ;  /* 0x0000002009087824 */ /* 0x041fe200078e00ff */
[----:B------:R-:W-:-:S02]  /*2430*/  LOP3.LUT R12, R9, 0x3f, RZ, 0xc0, !PT ;  /* 0x0000003f090c7812 */ /* 0x000fc400078ec0ff */
[C---:B------:R-:W-:Y:S01]  /*2440*/  LOP3.LUT R7, R9.reuse, 0x18, RZ, 0xc0, !PT ;  /* 0x0000001809077812 */ /* 0x040fe200078ec0ff */
[----:B------:R-:W-:Y:S01]  /*2450*/  @P1 FMUL R30, R30, 0.25 ;  /* 0x3e8000001e1e1820 */ /* 0x000fe20000400000 */
[----:B------:R-:W-:Y:S01]  /*2460*/  LOP3.LUT R15, R9, 0xc0, RZ, 0xc0, !PT ;  /* 0x000000c0090f7812 */ /* 0x000fe200078ec0ff */
[----:B------:R-:W-:Y:S01]  /*2470*/  @P1 FMUL R36, R36, 0.25 ;  /* 0x3e80000024241820 */ /* 0x000fe20000400000 */
[----:B------:R-:W-:Y:S02]  /*2480*/  LOP3.LUT R8, R8, 0x60, RZ, 0xc0, !PT ;  /* 0x0000006008087812 */ /* 0x000fe400078ec0ff */
[----:B------:R-:W-:Y:S01]  /*2490*/  LEA R13, R7, R12, 0x5 ;  /* 0x0000000c070d7211 */ /* 0x000fe200078e28ff */
[----:B-1----:R-:W-:Y:S01]  /*24a0*/  ULEA UR6, UR5, UR4, 0x18 ;  /* 0x0000000405067291 */ /* 0x002fe2000f8ec03f */
[----:B------:R-:W-:Y:S01]  /*24b0*/  SHF.R.U32.HI R10, RZ, 0x4, R9 ;  /* 0x00000004ff0a7819 */ /* 0x000fe20000011609 */
[----:B------:R-:W-:Y:S01]  /*24c0*/  IMAD R8, R15, 0x4, R8 ;  /* 0x000000040f087824 */ /* 0x000fe200078e0208 */
[----:B------:R-:W-:Y:S01]  /*24d0*/  LOP3.LUT R2, R9, 0x1c, RZ, 0xc0, !PT ;  /* 0x0000001c09027812 */ /* 0x000fe200078ec0ff */
[----:B------:R-:W-:Y:S01]  /*24e0*/  IMAD.SHL.U32 R13, R13, 0x4, RZ ;  /* 0x000000040d0d7824 */ /* 0x000fe200078e00ff */
[----:B------:R-:W-:Y:S01]  /*24f0*/  LOP3.LUT R11, R10, 0x2, RZ, 0xc0, !PT ;  /* 0x000000020a0b7812 */ /* 0x000fe200078ec0ff */
[----:B------:R-:W-:Y:S01]  /*2500*/  ULDC.64 UR4, c[0x0][0x270] ;  /* 0x00009c0000047ab9 */ /* 0x000fe20000000a00 */
[----:B------:R-:W-:Y:S01]  /*2510*/  SHF.R.U32.HI R10, RZ, 0x1, R15 ;  /* 0x00000001ff0a7819 */ /* 0x000fe2000001160f */
[----:B------:R-:W-:Y:S01]  /*2520*/  VIADD R15, R6, 0xc0cafb0d ;  /* 0xc0cafb0d060f7836 */ /* 0x000fe20000000000 */
[----:B------:R-:W-:Y:S01]  /*2530*/  IADD3 R28, R2, R8, R11 ;  /* 0x00000008021c7210 */ /* 0x000fe20007ffe00b */
[----:B------:R-:W-:Y:S01]  /*2540*/  UIMAD UR4, UR7, UR4, URZ ;  /* 0x00000004070472a4 */ /* 0x000fe2000f8e023f */
[----:B------:R-:W-:Y:S01]  /*2550*/  LOP3.LUT R8, R13, R10, RZ, 0x3c, !PT ;  /* 0x0000000a0d087212 */ /* 0x000fe200078e3cff */
[----:B------:R-:W-:Y:S01]  /*2560*/  VIADD R13, R5, 0xc0cafb0d ;  /* 0xc0cafb0d050d7836 */ /* 0x000fe20000000000 */
[----:B------:R-:W-:Y:S01]  /*2570*/  FSEL R10, RZ, -23, P3 ;  /* 0xc1b80000ff0a7808 */ /* 0x000fe20001800000 */
[----:B------:R-:W-:Y:S01]  /*2580*/  USHF.L.U32 UR8, UR4, 0x1, URZ ;  /* 0x0000000104087899 */ /* 0x000fe2000800063f */
[C---:B------:R-:W-:Y:S01]  /*2590*/  FSETP.GEU.AND P3, PT, |R22|.reuse, 1.175494350822287508e-38, PT ;  /* 0x008000001600780b */ /* 0x040fe20003f6e200 */
[----:B------:R-:W-:Y:S01]  /*25a0*/  @P5 FMUL R22, R22, 0.25 ;  /* 0x3e80000016165820 */ /* 0x000fe20000400000 */
[C---:B------:R-:W-:Y:S01]  /*25b0*/  FSETP.GEU.AND P5, PT, |R23|.reuse, 1.175494350822287508e-38, PT ;  /* 0x008000001700780b */ /* 0x040fe20003fae200 */
[----:B------:R-:W-:Y:S01]  /*25c0*/  @P1 FMUL R23, R23, 0.25 ;  /* 0x3e80000017171820 */ /* 0x000fe20000400000 */
[----:B------:R-:W-:-:S02]  /*25d0*/  FSEL R12, RZ, -23, P4 ;  /* 0xc1b80000ff0c7808 */ /* 0x000fc40002000000 */
[----:B------:R-:W-:Y:S02]  /*25e0*/  FSETP.GT.AND P4, PT, |R24|, 8.50705917302346158658e+37, PT ;  /* 0x7e8000001800780b */ /* 0x000fe40003f84200 */
[----:B------:R-:W-:Y:S02]  /*25f0*/  FSETP.GEU.AND P6, PT, |R25|, 1.175494350822287508e-38, PT ;  /* 0x008000001900780b */ /* 0x000fe40003fce200 */
[----:B------:R-:W-:Y:S02]  /*2600*/  IADD3 R19, R3, -0x3f3504f3, RZ ;  /* 0xc0cafb0d03137810 */ /* 0x000fe40007ffe0ff */
[----:B------:R-:W-:Y:S01]  /*2610*/  LOP3.LUT R14, R9, 0xff, RZ, 0xc0, !PT ;  /* 0x000000ff090e7812 */ /* 0x000fe200078ec0ff */
[----:B------:R-:W-:Y:S01]  /*2620*/  @!P3 FMUL R27, R27, 16777216 ;  /* 0x4b8000001b1bb820 */ /* 0x000fe20000400000 */
[----:B------:R-:W-:Y:S01]  /*2630*/  @!P3 FMUL R22, R22, 16777216 ;  /* 0x4b8000001616b820 */ /* 0x000fe20000400000 */
[----:B------:R-:W-:Y:S01]  /*2640*/  @!P3 FMUL R26, R26, 16777216 ;  /* 0x4b8000001a1ab820 */ /* 0x000fe20000400000 */
[----:B------:R-:W-:Y:S01]  /*2650*/  FSETP.GT.AND P3, PT, |R25|, 8.50705917302346158658e+37, PT ;  /* 0x7e8000001900780b */ /* 0x000fe20003f64200 */
[----:B------:R-:W-:Y:S01]  /*2660*/  @!P5 FMUL R23, R23, 16777216 ;  /* 0x4b8000001717d820 */ /* 0x000fe20000400000 */
[----:B------:R-:W-:Y:S01]  /*2670*/  LOP3.LUT R17, R15, 0xff800000, RZ, 0xc0, !PT ;  /* 0xff8000000f117812 */ /* 0x000fe200078ec0ff */
[----:B------:R-:W-:Y:S01]  /*2680*/  @P4 FMUL R24, R24, 0.25 ;  /* 0x3e80000018184820 */ /* 0x000fe20000400000 */
[----:B------:R-:W-:Y:S01]  /*2690*/  LOP3.LUT R20, R19, 0xff800000, RZ, 0xc0, !PT ;  /* 0xff80000013147812 */ /* 0x000fe200078ec0ff */
[----:B------:R-:W0:Y:S01]  /*26a0*/  MUFU.RCP R22, R22 ;  /* 0x0000001600167308 */ /* 0x000e220000001000 */
[----:B------:R-:W-:Y:S01]  /*26b0*/  ISETP.GE.U32.AND P0, PT, R14, 0x20, PT ;  /* 0x000000200e00780c */ /* 0x000fe20003f06070 */
[----:B------:R-:W-:Y:S01]  /*26c0*/  @!P2 FMUL R24, R24, 16777216 ;  /* 0x4b8000001818a820 */ /* 0x000fe20000400000 */
[----:B------:R-:W-:Y:S01]  /*26d0*/  LOP3.LUT R14, R13, 0xff800000, RZ, 0xc0, !PT ;  /* 0xff8000000d0e7812 */ /* 0x000fe200078ec0ff */
[----:B------:R-:W-:Y:S01]  /*26e0*/  @!P5 FMUL R30, R30, 16777216 ;  /* 0x4b8000001e1ed820 */ /* 0x000fe20000400000 */
[----:B------:R-:W-:Y:S01]  /*26f0*/  I2FP.F32.S32 R19, R17 ;  /* 0x0000001100137245 */ /* 0x000fe20000201400 */
[----:B------:R-:W-:Y:S01]  /*2700*/  @!P5 FMUL R36, R36, 16777216 ;  /* 0x4b8000002424d820 */ /* 0x000fe20000400000 */
[----:B------:R-:W-:Y:S01]  /*2710*/  I2FP.F32.S32 R21, R20 ;  /* 0x0000001400157245 */ /* 0x000fe20000201400 */
[----:B------:R-:W-:Y:S01]  /*2720*/  @P3 FMUL R25, R25, 0.25 ;  /* 0x3e80000019193820 */ /* 0x000fe20000400000 */
[----:B------:R-:W1:Y:S01]  /*2730*/  MUFU.RCP R23, R23 ;  /* 0x0000001700177308 */ /* 0x000e620000001000 */
[----:B------:R-:W-:Y:S01]  /*2740*/  I2FP.F32.S32 R15, R14 ;  /* 0x0000000e000f7245 */ /* 0x000fe20000201400 */
[----:B------:R-:W-:Y:S01]  /*2750*/  FFMA.FTZ R16, R19, 1.1920928955078125e-07, R16 ;  /* 0x3400000013107823 */ /* 0x000fe20000010010 */
[----:B------:R-:W-:Y:S01]  /*2760*/  @!P6 FMUL R25, R25, 16777216 ;  /* 0x4b8000001919e820 */ /* 0x000fe20000400000 */
[----:B------:R-:W-:Y:S01]  /*2770*/  FFMA.FTZ R19, R21, 1.1920928955078125e-07, R18 ;  /* 0x3400000015137823 */ /* 0x000fe20000010012 */
[----:B------:R-:W-:Y:S01]  /*2780*/  IADD3 R11, R4, -0x3f3504f3, RZ ;  /* 0xc0cafb0d040b7810 */ /* 0x000fe20007ffe0ff */
[----:B------:R-:W-:Y:S01]  /*2790*/  FFMA.FTZ R15, R15, 1.1920928955078125e-07, R12 ;  /* 0x340000000f0f7823 */ /* 0x000fe2000001000c */
[----:B------:R-:W-:Y:S01]  /*27a0*/  @P3 FMUL R33, R33, 0.25 ;  /* 0x3e80000021213820 */ /* 0x000fe20000400000 */
[----:B------:R-:W2:Y:S01]  /*27b0*/  MUFU.RCP R18, R25 ;  /* 0x0000001900127308 */ /* 0x000ea20000001000 */
[----:B------:R-:W-:Y:S01]  /*27c0*/  LOP3.LUT R11, R11, 0xff800000, RZ, 0xc0, !PT ;  /* 0xff8000000b0b7812 */ /* 0x000fe200078ec0ff */
[----:B0-----:R-:W-:Y:S01]  /*27d0*/  FMUL R21, R22, R27 ;  /* 0x0000001b16157220 */ /* 0x001fe20000400000 */
[----:B------:R-:W-:Y:S01]  /*27e0*/  @P3 FMUL R32, R32, 0.25 ;  /* 0x3e80000020203820 */ /* 0x000fe20000400000 */
[----:B------:R-:W-:Y:S01]  /*27f0*/  FMUL R22, R22, R26 ;  /* 0x0000001a16167220 */ /* 0x000fe20000400000 */
[----:B------:R-:W-:Y:S01]  /*2800*/  @P4 FMUL R35, R35, 0.25 ;  /* 0x3e80000023234820 */ /* 0x000fe20000400000 */
[----:B------:R-:W-:Y:S01]  /*2810*/  @P4 FMUL R34, R34, 0.25 ;  /* 0x3e80000022224820 */ /* 0x000fe20000400000 */
[----:B------:R-:W-:Y:S01]  /*2820*/  @!P6 FMUL R33, R33, 16777216 ;  /* 0x4b8000002121e820 */ /* 0x000fe20000400000 */
[----:B------:R1:W0:Y:S01]  /*2830*/  MUFU.RCP R12, R24 ;  /* 0x00000018000c7308 */ /* 0x0002220000001000 */
[----:B------:R-:W-:Y:S01]  /*2840*/  I2FP.F32.S32 R13, R11 ;  /* 0x0000000b000d7245 */ /* 0x000fe20000201400 */
[----:B------:R-:W-:Y:S01]  /*2850*/  @!P6 FMUL R32, R32, 16777216 ;  /* 0x4b8000002020e820 */ /* 0x000fe20000400000 */
[----:B------:R-:W-:Y:S01]  /*2860*/  @!P2 FMUL R35, R35, 16777216 ;  /* 0x4b8000002323a820 */ /* 0x000fe20000400000 */
[----:B------:R-:W-:Y:S01]  /*2870*/  F2FP.BF16.F32.PACK_AB R22, R21, R22 ;  /* 0x000000161516723e */ /* 0x000fe200000010ff */
[----:B------:R-:W-:Y:S01]  /*2880*/  @!P2 FMUL R34, R34, 16777216 ;  /* 0x4b8000002222a820 */ /* 0x000fe20000400000 */
[----:B------:R-:W-:Y:S01]  /*2890*/  FFMA.FTZ R10, R13, 1.1920928955078125e-07, R10 ;  /* 0x340000000d0a7823 */ /* 0x000fe2000001000a */
[----:B------:R-:W-:Y:S01]  /*28a0*/  IADD3 R14, R5, -R14, RZ ;  /* 0x8000000e050e7210 */ /* 0x000fe20007ffe0ff */
[----:B------:R-:W-:-:S02]  /*28b0*/  IMAD.IADD R11, R4, 0x1, -R11 ;  /* 0x00000001040b7824 */ /* 0x000fc400078e0a0b */
[C---:B-1----:R-:W-:Y:S01]  /*28c0*/  FMUL R24, R23.reuse, R30 ;  /* 0x0000001e17187220 */ /* 0x042fe20000400000 */
[----:B------:R-:W-:Y:S01]  /*28d0*/  FMUL R23, R23, R36 ;  /* 0x0000002417177220 */ /* 0x000fe20000400000 */
[C---:B--2---:R-:W-:Y:S01]  /*28e0*/  FMUL R21, R18.reuse, R33 ;  /* 0x0000002112157220 */ /* 0x044fe20000400000 */
[----:B------:R-:W-:Y:S01]  /*28f0*/  FMUL R18, R18, R32 ;  /* 0x0000002012127220 */ /* 0x000fe20000400000 */
[----:B------:R-:W-:Y:S01]  /*2900*/  PRMT R27, R22, 0x7632, R27 ;  /* 0x00007632161b7816 */ /* 0x000fe2000000001b */
[----:B------:R-:W-:Y:S01]  /*2910*/  IMAD.IADD R20, R3, 0x1, -R20 ;  /* 0x0000000103147824 */ /* 0x000fe200078e0a14 */
[----:B------:R-:W-:Y:S01]  /*2920*/  F2FP.BF16.F32.PACK_AB R23, R24, R23 ;  /* 0x000000171817723e */ /* 0x000fe200000010ff */
[----:B------:R-:W-:Y:S01]  /*2930*/  FADD R11, R11, -1 ;  /* 0xbf8000000b0b7421 */ /* 0x000fe20000000000 */
[C---:B0-----:R-:W-:Y:S01]  /*2940*/  FMUL R13, R12.reuse, R35 ;  /* 0x000000230c0d7220 */ /* 0x041fe20000400000 */
[----:B------:R-:W-:Y:S01]  /*2950*/  FMUL R12, R12, R34 ;  /* 0x000000220c0c7220 */ /* 0x000fe20000400000 */
[----:B------:R-:W-:Y:S01]  /*2960*/  PRMT R25, R23, 0x7632, R25 ;  /* 0x0000763217197816 */ /* 0x000fe20000000019 */
[----:B------:R0:W-:Y:S01]  /*2970*/  STS.U16 [R28+UR6], R23 ;  /* 0x000000171c007988 */ /* 0x0001e20008000406 */
[----:B------:R-:W-:Y:S01]  /*2980*/  F2FP.BF16.F32.PACK_AB R18, R21, R18 ;  /* 0x000000121512723e */ /* 0x000fe200000010ff */
[----:B------:R-:W-:Y:S01]  /*2990*/  FADD R14, R14, -1 ;  /* 0xbf8000000e0e7421 */ /* 0x000fe20000000000 */
[----:B------:R-:W-:Y:S01]  /*29a0*/  LOP3.LUT R24, R28, 0x20, RZ, 0x3c, !PT ;  /* 0x000000201c187812 */ /* 0x000fe200078e3cff */
[----:B------:R-:W-:Y:S01]  /*29b0*/  STS.U16 [R28+UR6+0x80], R25 ;  /* 0x000080191c007988 */ /* 0x000fe20008000406 */
[----:B------:R-:W-:Y:S01]  /*29c0*/  F2FP.BF16.F32.PACK_AB R12, R13, R12 ;  /* 0x0000000c0d0c723e */ /* 0x000fe200000010ff */
[----:B------:R-:W-:Y:S01]  /*29d0*/  FADD R20, R20, -1 ;  /* 0xbf80000014147421 */ /* 0x000fe20000000000 */
[----:B------:R-:W-:Y:S01]  /*29e0*/  LOP3.LUT R13, R28, 0x40, RZ, 0x3c, !PT ;  /* 0x000000401c0d7812 */ /* 0x000fe200078e3cff */
[----:B------:R1:W-:Y:S01]  /*29f0*/  STS.U16 [R24+UR6+0x400], R22 ;  /* 0x0004001618007988 */ /* 0x0003e20008000406 */
[----:B------:R-:W-:Y:S01]  /*2a00*/  PRMT R29, R18, 0x7632, R29 ;  /* 0x00007632121d7816 */ /* 0x000fe2000000001d */
[----:B------:R-:W-:Y:S01]  /*2a10*/  IMAD.IADD R17, R6, 0x1, -R17 ;  /* 0x0000000106117824 */ /* 0x000fe200078e0a11 */
[----:B------:R-:W-:Y:S01]  /*2a20*/  LOP3.LUT R21, R28, 0x60, RZ, 0x3c, !PT ;  /* 0x000000601c157812 */ /* 0x000fe200078e3cff */
[----:B------:R2:W-:Y:S01]  /*2a30*/  STS.U16 [R24+UR6+0x480], R27 ;  /* 0x0004801b18007988 */ /* 0x0005e20008000406 */
[----:B0-----:R-:W-:Y:S01]  /*2a40*/  PRMT R23, R12, 0x7632, R23 ;  /* 0x000076320c177816 */ /* 0x001fe20000000017 */
[----:B------:R-:W-:Y:S01]  /*2a50*/  FADD R17, R17, -1 ;  /* 0xbf80000011117421 */ /* 0x000fe20000000000 */
[----:B------:R-:W0:Y:S01]  /*2a60*/  LDC R26, c[0x0][0x278] ;  /* 0x00009e00ff1a7b82 */ /* 0x000e220000000800 */
[----:B------:R3:W-:Y:S01]  /*2a70*/  STS.U16 [R13+UR6+0x800], R18 ;  /* 0x000800120d007988 */ /* 0x0007e20008000406 */
[----:B------:R-:W-:Y:S01]  /*2a80*/  ISETP.GE.U32.AND P1, PT, R4, 0x7f800000, PT ;  /* 0x7f8000000400780c */ /* 0x000fe20003f26070 */
[----:B-1----:R-:W-:Y:S01]  /*2a90*/  IMAD.MOV.U32 R22, RZ, RZ, 0x3dc6b27f ;  /* 0x3dc6b27fff167424 */ /* 0x002fe200078e00ff */
[----:B------:R-:W-:Y:S01]  /*2aa0*/  ISETP.GE.U32.AND P4, PT, R6, 0x7f800000, PT ;  /* 0x7f8000000600780c */ /* 0x000fe20003f86070 */
[----:B------:R1:W-:Y:S01]  /*2ab0*/  STS.U16 [R13+UR6+0x880], R29 ;  /* 0x0008801d0d007988 */ /* 0x0003e20008000406 */
[----:B------:R-:W-:-:S02]  /*2ac0*/  ISETP.GE.U32.AND P6, PT, R5, 0x7f800000, PT ;  /* 0x7f8000000500780c */ /* 0x000fc40003fc6070 */
[----:B--2---:R-:W2:Y:S01]  /*2ad0*/  LDC.64 R24, c[0x0][0x228] ;  /* 0x00008a00ff187b82 */ /* 0x004ea20000000a00 */
[----:B------:R4:W-:Y:S01]  /*2ae0*/  STS.U16 [R21+UR6+0xc00], R12 ;  /* 0x000c000c15007988 */ /* 0x0009e20008000406 */
[----:B------:R-:W-:Y:S01]  /*2af0*/  ISETP.GE.U32.AND P5, PT, R3, 0x7f800000, PT ;  /* 0x7f8000000300780c */ /* 0x000fe20003fa6070 */
[-C--:B---3--:R-:W-:Y:S01]  /*2b00*/  FFMA.FTZ R18, R17, R22.reuse, -0.16845393180847167969 ;  /* 0xbe2c7f3011127423 */ /* 0x088fe20000010016 */
[----:B------:R-:W-:Y:S01]  /*2b10*/  FSETP.NEU.AND P3, PT, R4, RZ, PT ;  /* 0x000000ff0400720b */ /* 0x000fe20003f6d000 */
[----:B------:R3:W-:Y:S03]  /*2b20*/  STS.U16 [R21+UR6+0xc80], R23 ;  /* 0x000c801715007988 */ /* 0x0007e60008000406 */
[----:B------:R-:W-:Y:S01]  /*2b30*/  BAR.SYNC.DEFER_BLOCKING 0x0 ;  /* 0x0000000000007b1d */ /* 0x000fe20000010000 */
[CC--:B-1----:R-:W-:Y:S01]  /*2b40*/  FFMA.FTZ R13, R14.reuse, R22.reuse, -0.16845393180847167969 ;  /* 0xbe2c7f300e0d7423 */ /* 0x0c2fe20000010016 */
[----:B----4-:R-:W-:Y:S01]  /*2b50*/  FFMA.FTZ R12, R11, R22, -0.16845393180847167969 ;  /* 0xbe2c7f300b0c7423 */ /* 0x010fe20000010016 */
[----:B------:R-:W-:Y:S01]  /*2b60*/  FFMA.FTZ R18, R17, R18, 0.1716887056827545166 ;  /* 0x3e2fcf2a11127423 */ /* 0x000fe20000010012 */
[----:B------:R-:W-:Y:S01]  /*2b70*/  FSETP.NEU.AND P2, PT, R5, RZ, PT ;  /* 0x000000ff0500720b */ /* 0x000fe20003f4d000 */
[----:B------:R-:W-:Y:S01]  /*2b80*/  FFMA.FTZ R13, R14, R13, 0.1716887056827545166 ;  /* 0x3e2fcf2a0e0d7423 */ /* 0x000fe2000001000d */
[----:B---3--:R-:W-:Y:S01]  /*2b90*/  FFMA.FTZ R21, R20, R22, -0.16845393180847167969 ;  /* 0xbe2c7f3014157423 */ /* 0x008fe20000010016 */
[----:B------:R-:W-:Y:S01]  /*2ba0*/  FFMA.FTZ R12, R11, R12, 0.1716887056827545166 ;  /* 0x3e2fcf2a0b0c7423 */ /* 0x000fe2000001000c */
[----:B------:R-:W-:Y:S01]  /*2bb0*/  FFMA.FTZ R18, R17, R18, -0.17900948226451873779 ;  /* 0xbe374e4311127423 */ /* 0x000fe20000010012 */
[----:B------:R-:W-:Y:S01]  /*2bc0*/  FFMA.FTZ R13, R14, R13, -0.17900948226451873779 ;  /* 0xbe374e430e0d7423 */ /* 0x000fe2000001000d */
[----:B------:R-:W-:Y:S01]  /*2bd0*/  FFMA.FTZ R21, R20, R21, 0.1716887056827545166 ;  /* 0x3e2fcf2a14157423 */ /* 0x000fe20000010015 */
[----:B------:R-:W-:Y:S01]  /*2be0*/  FFMA.FTZ R12, R11, R12, -0.17900948226451873779 ;  /* 0xbe374e430b0c7423 */ /* 0x000fe2000001000c */
[----:B------:R-:W-:Y:S01]  /*2bf0*/  FFMA.FTZ R18, R17, R18, 0.20512372255325317383 ;  /* 0x3e520bf411127423 */ /* 0x000fe20000010012 */
[----:B------:R-:W-:Y:S01]  /*2c00*/  FFMA.FTZ R13, R14, R13, 0.20512372255325317383 ;  /* 0x3e520bf40e0d7423 */ /* 0x000fe2000001000d */
[----:B------:R-:W-:Y:S01]  /*2c10*/  FFMA.FTZ R21, R20, R21, -0.17900948226451873779 ;  /* 0xbe374e4314157423 */ /* 0x000fe20000010015 */
[----:B------:R-:W-:Y:S01]  /*2c20*/  FFMA.FTZ R12, R11, R12, 0.20512372255325317383 ;  /* 0x3e520bf40b0c7423 */ /* 0x000fe2000001000c */
[----:B------:R-:W-:Y:S01]  /*2c30*/  FFMA.FTZ R18, R17, R18, -0.24046532809734344482 ;  /* 0xbe763c8b11127423 */ /* 0x000fe20000010012 */
[----:B------:R-:W-:Y:S01]  /*2c40*/  FFMA.FTZ R13, R14, R13, -0.24046532809734344482 ;  /* 0xbe763c8b0e0d7423 */ /* 0x000fe2000001000d */
[----:B------:R-:W-:Y:S01]  /*2c50*/  FFMA.FTZ R21, R20, R21, 0.20512372255325317383 ;  /* 0x3e520bf414157423 */ /* 0x000fe20000010015 */
[----:B------:R-:W-:Y:S01]  /*2c60*/  FFMA.FTZ R12, R11, R12, -0.24046532809734344482 ;  /* 0xbe763c8b0b0c7423 */ /* 0x000fe2000001000c */
[----:B------:R-:W-:Y:S01]  /*2c70*/  FFMA.FTZ R18, R17, R18, 0.28857114911079406738 ;  /* 0x3e93bf9911127423 */ /* 0x000fe20000010012 */
[----:B------:R-:W-:Y:S01]  /*2c80*/  FFMA.FTZ R13, R14, R13, 0.28857114911079406738 ;  /* 0x3e93bf990e0d7423 */ /* 0x000fe2000001000d */
[----:B------:R-:W-:Y:S01]  /*2c90*/  FFMA.FTZ R21, R20, R21, -0.24046532809734344482 ;  /* 0xbe763c8b14157423 */ /* 0x000fe20000010015 */
[----:B------:R-:W-:Y:S01]  /*2ca0*/  FFMA.FTZ R12, R11, R12, 0.28857114911079406738 ;  /* 0x3e93bf990b0c7423 */ /* 0x000fe2000001000c */
[----:B------:R-:W-:Y:S01]  /*2cb0*/  FFMA.FTZ R18, R17, R18, -0.36067417263984680176 ;  /* 0xbeb8aa4911127423 */ /* 0x000fe20000010012 */
[----:B------:R-:W-:Y:S01]  /*2cc0*/  FFMA.FTZ R13, R14, R13, -0.36067417263984680176 ;  /* 0xbeb8aa490e0d7423 */ /* 0x000fe2000001000d */
[----:B------:R-:W-:Y:S01]  /*2cd0*/  FFMA.FTZ R21, R20, R21, 0.28857114911079406738 ;  /* 0x3e93bf9914157423 */ /* 0x000fe20000010015 */
[----:B------:R-:W-:Y:S01]  /*2ce0*/  FFMA.FTZ R12, R11, R12, -0.36067417263984680176 ;  /* 0xbeb8aa490b0c7423 */ /* 0x000fe2000001000c */
[----:B------:R-:W-:Y:S01]  /*2cf0*/  FFMA.FTZ R18, R17, R18, 0.48089820146560668945 ;  /* 0x3ef6384a11127423 */ /* 0x000fe20000010012 */
[----:B------:R-:W-:Y:S01]  /*2d00*/  FFMA.FTZ R13, R14, R13, 0.48089820146560668945 ;  /* 0x3ef6384a0e0d7423 */ /* 0x000fe2000001000d */
[----:B------:R-:W-:Y:S01]  /*2d10*/  FFMA.FTZ R21, R20, R21, -0.36067417263984680176 ;  /* 0xbeb8aa4914157423 */ /* 0x000fe20000010015 */
[----:B------:R-:W-:Y:S01]  /*2d20*/  FFMA.FTZ R12, R11, R12, 0.48089820146560668945 ;  /* 0x3ef6384a0b0c7423 */ /* 0x000fe2000001000c */
[----:B------:R-:W-:Y:S01]  /*2d30*/  FFMA.FTZ R18, R17, R18, -0.72134751081466674805 ;  /* 0xbf38aa3b11127423 */ /* 0x000fe20000010012 */
[----:B------:R-:W-:Y:S01]  /*2d40*/  FFMA.FTZ R13, R14, R13, -0.72134751081466674805 ;  /* 0xbf38aa3b0e0d7423 */ /* 0x000fe2000001000d */
[----:B------:R-:W-:Y:S01]  /*2d50*/  FFMA.FTZ R21, R20, R21, 0.48089820146560668945 ;  /* 0x3ef6384a14157423 */ /* 0x000fe20000010015 */
[----:B------:R-:W-:Y:S01]  /*2d60*/  FFMA.FTZ R12, R11, R12, -0.72134751081466674805 ;  /* 0xbf38aa3b0b0c7423 */ /* 0x000fe2000001000c */
[----:B------:R-:W-:Y:S01]  /*2d70*/  FMUL R18, R17, R18 ;  /* 0x0000001211127220 */ /* 0x000fe20000400000 */
[----:B------:R-:W-:Y:S01]  /*2d80*/  FMUL R13, R14, R13 ;  /* 0x0000000d0e0d7220 */ /* 0x000fe20000400000 */
[----:B------:R-:W-:Y:S01]  /*2d90*/  FFMA.FTZ R21, R20, R21, -0.72134751081466674805 ;  /* 0xbf38aa3b14157423 */ /* 0x000fe20000010015 */
[----:B------:R-:W-:Y:S01]  /*2da0*/  FMUL R12, R11, R12 ;  /* 0x0000000c0b0c7220 */ /* 0x000fe20000400000 */
[----:B------:R-:W-:Y:S01]  /*2db0*/  FMUL R18, R17, R18 ;  /* 0x0000001211127220 */ /* 0x000fe20000400000 */
[----:B------:R-:W-:Y:S01]  /*2dc0*/  FMUL R13, R14, R13 ;  /* 0x0000000d0e0d7220 */ /* 0x000fe20000400000 */
[----:B------:R-:W-:Y:S01]  /*2dd0*/  FMUL R21, R20, R21 ;  /* 0x0000001514157220 */ /* 0x000fe20000400000 */
[C---:B------:R-:W-:Y:S01]  /*2de0*/  FMUL R12, R11.reuse, R12 ;  /* 0x0000000c0b0c7220 */ /* 0x040fe20000400000 */
[----:B------:R-:W1:Y:S01]  /*2df0*/  LDS R27, [R8+UR6] ;  /* 0x00000006081b7984 */ /* 0x000e620008000800 */
[----:B------:R-:W-:Y:S01]  /*2e00*/  FFMA.FTZ R14, R14, 1.4426950216293334961, R13 ;  /* 0x3fb8aa3b0e0e7823 */ /* 0x000fe2000001000d */
[C---:B------:R-:W-:Y:S01]  /*2e10*/  FMUL R21, R20.reuse, R21 ;  /* 0x0000001514157220 */ /* 0x040fe20000400000 */
[----:B------:R-:W-:Y:S01]  /*2e20*/  FFMA.FTZ R11, R11, 1.4426950216293334961, R12 ;  /* 0x3fb8aa3b0b0b7823 */ /* 0x000fe2000001000c */
[----:B------:R-:W-:Y:S01]  /*2e30*/  SHF.R.U32.HI R13, RZ, 0x5, R9 ;  /* 0x00000005ff0d7819 */ /* 0x000fe20000011609 */
[----:B------:R-:W3:Y:S01]  /*2e40*/  LDS R29, [R8+UR6+0x100] ;  /* 0x00010006081d7984 */ /* 0x000ee20008000800 */
[----:B------:R-:W-:Y:S01]  /*2e50*/  FFMA.FTZ R12, R20, 1.4426950216293334961, R21 ;  /* 0x3fb8aa3b140c7823 */ /* 0x000fe20000010015 */
[----:B------:R-:W-:Y:S01]  /*2e60*/  FADD R20, R10, R11 ;  /* 0x0000000b0a147221 */ /* 0x000fe20000000000 */
[----:B------:R-:W-:Y:S01]  /*2e70*/  SGXT.U32 R11, R13, 0x3 ;  /* 0x000000030d0b781a */ /* 0x000fe20000000000 */
[----:B------:R-:W-:Y:S01]  /*2e80*/  FADD R21, R15, R14 ;  /* 0x0000000e0f157221 */ /* 0x000fe20000000000 */
[----:B------:R-:W-:Y:S01]  /*2e90*/  @P1 MOV R13, 0x7f800000 ;  /* 0x7f800000000d1802 */ /* 0x000fe20000000f00 */
[----:B------:R-:W-:Y:S01]  /*2ea0*/  FFMA.FTZ R17, R17, 1.4426950216293334961, R18 ;  /* 0x3fb8aa3b11117823 */ /* 0x000fe20000010012 */
[----:B------:R-:W-:Y:S01]  /*2eb0*/  @P4 MOV R15, 0x7f800000 ;  /* 0x7f800000000f4802 */ /* 0x000fe20000000f00 */
[----:B0-----:R-:W-:Y:S01]  /*2ec0*/  IMAD R11, R11, R26, RZ ;  /* 0x0000001a0b0b7224 */ /* 0x001fe200078e02ff */
[----:B------:R-:W0:Y:S01]  /*2ed0*/  LDS R31, [R8+UR6+0x200] ;  /* 0x00020006081f7984 */ /* 0x000e220008000800 */
[----:B------:R-:W-:Y:S01]  /*2ee0*/  @P1 FFMA.FTZ R20, R4, R13, +INF ;  /* 0x7f80000004141423 */ /* 0x000fe2000001000d */
[----:B------:R-:W-:Y:S01]  /*2ef0*/  FADD R22, R16, R17 ;  /* 0x0000001110167221 */ /* 0x000fe20000000000 */
[----:B------:R-:W-:Y:S01]  /*2f00*/  IMAD R13, R26, 0x8, R11 ;  /* 0x000000081a0d7824 */ /* 0x000fe200078e020b */
[----:B------:R-:W-:Y:S01]  /*2f10*/  FSETP.NEU.AND P1, PT, R6, RZ, PT ;  /* 0x000000ff0600720b */ /* 0x000fe20003f2d000 */
[----:B------:R-:W-:-:S02]  /*2f20*/  @P6 IMAD.MOV.U32 R4, RZ, RZ, 0x7f800000 ;  /* 0x7f800000ff046424 */ /* 0x000fc400078e00ff */
[----:B------:R-:W-:Y:S01]  /*2f30*/  @P4 FFMA.FTZ R22, R6, R15, +INF ;  /* 0x7f80000006164423 */ /* 0x000fe2000001000f */
[----:B------:R4:W5:Y:S01]  /*2f40*/  LDS R33, [R8+UR6+0x300] ;  /* 0x0003000608217984 */ /* 0x0009620008000800 */
[----:B------:R-:W-:Y:S01]  /*2f50*/  LEA R6, R26, R13, 0x3 ;  /* 0x0000000d1a067211 */ /* 0x000fe200078e18ff */
[----:B------:R-:W-:Y:S01]  /*2f60*/  @P6 FFMA.FTZ R21, R5, R4, +INF ;  /* 0x7f80000005156423 */ /* 0x000fe20000010004 */
[----:B------:R-:W-:Y:S02]  /*2f70*/  IMAD R4, R0, UR5, RZ ;  /* 0x0000000500047c24 */ /* 0x000fe4000f8e02ff */
[----:B------:R-:W-:Y:S01]  /*2f80*/  FADD R23, R19, R12 ;  /* 0x0000000c13177221 */ /* 0x000fe20000000000 */
[----:B------:R-:W-:Y:S01]  /*2f90*/  LEA R15, R26, R6, 0x3 ;  /* 0x000000061a0f7211 */ /* 0x000fe200078e18ff */
[----:B------:R-:W-:Y:S01]  /*2fa0*/  @P5 IMAD.MOV.U32 R10, RZ, RZ, 0x7f800000 ;  /* 0x7f800000ff0a5424 */ /* 0x000fe200078e00ff */
[----:B------:R-:W-:Y:S01]  /*2fb0*/  UIMAD.WIDE UR4, UR4, 0x2, URZ ;  /* 0x00000002040478a5 */ /* 0x000fe2000f8e023f */
[----:B------:R-:W-:Y:S01]  /*2fc0*/  IMAD.SHL.U32 R5, R4, 0x2, RZ ;  /* 0x0000000204057824 */ /* 0x000fe200078e00ff */
[----:B------:R-:W-:Y:S01]  /*2fd0*/  SHF.L.U32 R9, R9, 0x4, RZ ;  /* 0x0000000409097819 */ /* 0x000fe200000006ff */
[----:B------:R-:W-:-:S02]  /*2fe0*/  IMAD R17, R26, 0x8, R15 ;  /* 0x000000081a117824 */ /* 0x000fc400078e020f */
[----:B------:R-:W-:Y:S01]  /*2ff0*/  @P5 FFMA.FTZ R23, R3, R10, +INF ;  /* 0x7f80000003175423 */ /* 0x000fe2000001000a */
[----:B------:R-:W-:Y:S01]  /*3000*/  IMAD.HI R4, R4, 0x2, RZ ;  /* 0x0000000204047827 */ /* 0x000fe200078e02ff */
[----:B--2---:R-:W-:Y:S01]  /*3010*/  IADD3 R18, P4, P5, R5, UR8, R24 ;  /* 0x0000000805127c10 */ /* 0x004fe2000fd9e018 */
[----:B------:R-:W-:Y:S01]  /*3020*/  ULDC UR4, c[0x0][0x27c] ;  /* 0x00009f0000047ab9 */ /* 0x000fe20000000800 */
[----:B------:R-:W-:Y:S01]  /*3030*/  LEA R19, R26, R17, 0x3 ;  /* 0x000000111a137211 */ /* 0x000fe200078e18ff */
[----:B------:R-:W-:Y:S01]  /*3040*/  UIMAD UR4, UR7, UR4, URZ ;  /* 0x00000004070472a4 */ /* 0x000fe2000f8e023f */
[----:B------:R-:W-:Y:S02]  /*3050*/  IADD3.X R28, R4, UR5, R25, P4, P5 ;  /* 0x00000005041c7c10 */ /* 0x000fe4000a7ea419 */
[-C--:B------:R-:W-:Y:S01]  /*3060*/  LEA R4, P6, R11, R18.reuse, 0x1 ;  /* 0x000000120b047211 */ /* 0x080fe200078c08ff */
[----:B------:R-:W-:Y:S01]  /*3070*/  IMAD R24, R26, 0x8, R19 ;  /* 0x000000081a187824 */ /* 0x000fe200078e0213 */
[-C--:B------:R-:W-:Y:S01]  /*3080*/  LEA R10, P5, R13, R18.reuse, 0x1 ;  /* 0x000000120d0a7211 */ /* 0x080fe200078a08ff */
[----:B------:R-:W-:Y:S01]  /*3090*/  USHF.L.U32 UR7, UR4, 0x2, URZ ;  /* 0x0000000204077899 */ /* 0x000fe2000800063f */
[----:B------:R-:W-:Y:S01]  /*30a0*/  LEA R12, P4, R6, R18, 0x1 ;  /* 0x00000012060c7211 */ /* 0x000fe200078808ff */
[----:B------:R-:W-:Y:S01]  /*30b0*/  UIMAD.WIDE UR4, UR4, 0x4, URZ ;  /* 0x00000004040478a5 */ /* 0x000fe2000f8e023f */
[----:B------:R-:W-:-:S02]  /*30c0*/  LOP3.LUT R9, R9, 0x70, RZ, 0xc0, !PT ;  /* 0x0000007009097812 */ /* 0x000fc400078ec0ff */
[----:B------:R-:W-:Y:S02]  /*30d0*/  LEA.HI.X.SX32 R5, R11, R28, 0x1, P6 ;  /* 0x0000001c0b057211 */ /* 0x000fe400030f0eff */
[----:B------:R-:W-:Y:S02]  /*30e0*/  LEA R14, P6, R15, R18, 0x1 ;  /* 0x000000120f0e7211 */ /* 0x000fe400078c08ff */
[----:B------:R-:W-:Y:S01]  /*30f0*/  LEA.HI.X.SX32 R11, R13, R28, 0x1, P5 ;  /* 0x0000001c0d0b7211 */ /* 0x000fe200028f0eff */
[----:B-1----:R1:W-:Y:S01]  /*3100*/  STG.E.U16 desc[UR10][R4.64], R27 ;  /* 0x0000001b04007986 */ /* 0x0023e2000c10150a */
[----:B----4-:R-:W-:Y:S02]  /*3110*/  LEA R8, P5, R17, R18, 0x1 ;  /* 0x0000001211087211 */ /* 0x010fe400078a08ff */
[----:B------:R-:W-:Y:S01]  /*3120*/  LEA R25, R26, R24, 0x3 ;  /* 0x000000181a197211 */ /* 0x000fe200078e18ff */
[----:B------:R-:W-:Y:S01]  /*3130*/  VIADD R26, R9, UR6 ;  /* 0x00000006091a7c36 */ /* 0x000fe20008000000 */
[----:B------:R-:W-:-:S02]  /*3140*/  LEA.HI.X.SX32 R13, R6, R28, 0x1, P4 ;  /* 0x0000001c060d7211 */ /* 0x000fc400020f0eff */
[----:B------:R-:W-:Y:S02]  /*3150*/  LEA R16, P4, R19, R18, 0x1 ;  /* 0x0000001213107211 */ /* 0x000fe400078808ff */
[----:B------:R-:W-:Y:S02]  /*3160*/  LEA.HI.X.SX32 R15, R15, R28, 0x1, P6 ;  /* 0x0000001c0f0f7211 */ /* 0x000fe400030f0eff */
[----:B------:R-:W-:Y:S02]  /*3170*/  LEA R6, P6, R24, R18, 0x1 ;  /* 0x0000001218067211 */ /* 0x000fe400078c08ff */
[----:B------:R-:W-:Y:S02]  /*3180*/  LEA.HI.X.SX32 R9, R17, R28, 0x1, P5 ;  /* 0x0000001c11097211 */ /* 0x000fe400028f0eff */
[----:B------:R-:W-:Y:S02]  /*3190*/  LEA R18, P5, R25, R18, 0x1 ;  /* 0x0000001219127211 */ /* 0x000fe400078a08ff */
[----:B------:R-:W-:-:S02]  /*31a0*/  LEA.HI.X.SX32 R17, R19, R28, 0x1, P4 ;  /* 0x0000001c13117211 */ /* 0x000fc400020f0eff */
[----:B------:R-:W-:Y:S02]  /*31b0*/  FSETP.NEU.AND P4, PT, R3, RZ, PT ;  /* 0x000000ff0300720b */ /* 0x000fe40003f8d000 */
[----:B------:R-:W-:Y:S02]  /*31c0*/  LEA.HI R26, R7, R26, RZ, 0x1f ;  /* 0x0000001a071a7211 */ /* 0x000fe400078ff8ff */
[----:B------:R-:W-:Y:S02]  /*31d0*/  PRMT R3, R27, 0x7632, R3 ;  /* 0x000076321b037816 */ /* 0x000fe40000000003 */
[-C--:B------:R-:W-:Y:S02]  /*31e0*/  LEA.HI.X.SX32 R7, R24, R28.reuse, 0x1, P6 ;  /* 0x0000001c18077211 */ /* 0x080fe400030f0eff */
[----:B------:R-:W-:Y:S01]  /*31f0*/  LEA.HI.X.SX32 R19, R25, R28, 0x1, P5 ;  /* 0x0000001c19137211 */ /* 0x000fe200028f0eff */
[----:B------:R2:W-:Y:S01]  /*3200*/  STG.E.U16 desc[UR10][R10.64], R3 ;  /* 0x000000030a007986 */ /* 0x0005e2000c10150a */
[----:B---3--:R-:W-:Y:S01]  /*3210*/  PRMT R28, R29, 0x7632, R28 ;  /* 0x000076321d1c7816 */ /* 0x008fe2000000001c */
[----:B------:R-:W3:Y:S01]  /*3220*/  LDC.64 R24, c[0x0][0x230] ;  /* 0x00008c00ff187b82 */ /* 0x000ee20000000a00 */
[----:B-1----:R-:W-:Y:S01]  /*3230*/  FSEL R4, R21, -INF , P2 ;  /* 0xff80000015047808 */ /* 0x002fe20001000000 */
[----:B------:R-:W-:Y:S01]  /*3240*/  STG.E.U16 desc[UR10][R12.64], R29 ;  /* 0x0000001d0c007986 */ /* 0x000fe2000c10150a */
[----:B------:R-:W-:-:S03]  /*3250*/  FSEL R5, R20, -INF , P3 ;  /* 0xff80000014057808 */ /* 0x000fc60001800000 */
[----:B------:R-:W-:Y:S01]  /*3260*/  STG.E.U16 desc[UR10][R14.64], R28 ;  /* 0x0000001c0e007986 */ /* 0x000fe2000c10150a */
[----:B------:R-:W-:Y:S01]  /*3270*/  FFMA R53, R4, 0.69314718246459960938, R53 ;  /* 0x3f31721804357823 */ /* 0x000fe20000000035 */
[----:B------:R-:W-:Y:S01]  /*3280*/  FFMA R52, R5, 0.69314718246459960938, R52 ;  /* 0x3f31721805347823 */ /* 0x000fe20000000034 */
[----:B------:R-:W-:Y:S01]  /*3290*/  LEA R4, R2, UR6, 0x2 ;  /* 0x0000000602047c11 */ /* 0x000fe2000f8e10ff */
[----:B0-----:R0:W-:Y:S01]  /*32a0*/  STG.E.U16 desc[UR10][R8.64], R31 ;  /* 0x0000001f08007986 */ /* 0x0011e2000c10150a */
[----:B--2---:R-:W-:Y:S02]  /*32b0*/  PRMT R11, R31, 0x7632, R11 ;  /* 0x000076321f0b7816 */ /* 0x004fe4000000000b */
[----:B------:R-:W-:Y:S02]  /*32c0*/  FSEL R3, R22, -INF , P1 ;  /* 0xff80000016037808 */ /* 0x000fe40000800000 */
[----:B------:R-:W-:Y:S01]  /*32d0*/  FSEL R10, R23, -INF , P4 ;  /* 0xff800000170a7808 */ /* 0x000fe20002000000 */
[----:B------:R1:W-:Y:S02]  /*32e0*/  STG.E.U16 desc[UR10][R16.64], R11 ;  /* 0x0000000b10007986 */ /* 0x0003e4000c10150a */
[----:B------:R-:W-:Y:S01]  /*32f0*/  FFMA R54, R3, 0.69314718246459960938, R54 ;  /* 0x3f31721803367823 */ /* 0x000fe20000000036 */
[----:B------:R-:W-:Y:S01]  /*3300*/  SHF.L.U32 R3, R0, 0x2, RZ ;  /* 0x0000000200037819 */ /* 0x000fe200000006ff */
[----:B-----5:R1:W-:Y:S01]  /*3310*/  STG.E.U16 desc[UR10][R6.64], R33 ;  /* 0x0000002106007986 */ /* 0x0203e2000c10150a */
[----:B------:R-:W-:Y:S01]  /*3320*/  FFMA R55, R10, 0.69314718246459960938, R55 ;  /* 0x3f3172180a377823 */ /* 0x000fe20000000037 */
[----:B0-----:R-:W-:Y:S01]  /*3330*/  PRMT R9, R33, 0x7632, R9 ;  /* 0x0000763221097816 */ /* 0x001fe20000000009 */
[----:B------:R-:W-:Y:S01]  /*3340*/  IMAD.HI R0, R0, 0x4, RZ ;  /* 0x0000000400007827 */ /* 0x000fe200078e02ff */
[----:B---3--:R-:W-:-:S03]  /*3350*/  IADD3 R2, P1, P2, R3, UR7, R24 ;  /* 0x0000000703027c10 */ /* 0x008fc6000fa3e018 */
[----:B------:R1:W-:Y:S01]  /*3360*/  STG.E.U16 desc[UR10][R18.64], R9 ;  /* 0x0000000912007986 */ /* 0x0003e2000c10150a */
[----:B------:R-:W-:Y:S01]  /*3370*/  IADD3.X R3, R0, UR5, R25, P1, P2 ;  /* 0x0000000500037c10 */ /* 0x000fe20008fe4419 */
[----:B------:R-:W-:Y:S06]  /*3380*/  BAR.SYNC.DEFER_BLOCKING 0x0 ;  /* 0x0000000000007b1d */ /* 0x000fec0000010000 */
[----:B------:R1:W-:Y:S02]  /*3390*/  STS.128 [R4], R52 ;  /* 0x0000003404007388 */ /* 0x0003e40000000c00 */
[----:B------:R-:W-:Y:S06]  /*33a0*/  BAR.SYNC.DEFER_BLOCKING 0x0 ;  /* 0x0000000000007b1d */ /* 0x000fec0000010000 */
[----:B------:R-:W-:Y:S05]  /*33b0*/  @P0 EXIT ;  /* 0x000000000000094d */ /* 0x000fea0003800000 */
[----:B------:R-:W0:Y:S04]  /*33c0*/  LDS R5, [R26] ;  /* 0x000000001a057984 */ /* 0x000e280000000800 */
[----:B0-----:R-:W-:Y:S01]  /*33d0*/  STG.E desc[UR10][R2.64], R5 ;  /* 0x0000000502007986 */ /* 0x001fe2000c10190a */
[----:B------:R-:W-:Y:S05]  /*33e0*/  EXIT ;  /* 0x000000000000794d */ /* 0x000fea0003800000 */
.L_x_2:
[----:B------:R-:W-:-:S00]  /*33f0*/  BRA `(.L_x_2) ;  /* 0xfffffffc00fc7947 */ /* 0x000fc0000383ffff */
[----:B------:R-:W-:-:S00]  /*3400*/  NOP ;  /* 0x0000000000007918 */ /* 0x000fc00000000000 */
[----:B------:R-:W-:-:S00]  /*3410*/  NOP ;  /* 0x0000000000007918 */ /* 0x000fc00000000000 */
[----:B------:R-:W-:-:S00]  /*3420*/  NOP ;  /* 0x0000000000007918 */ /* 0x000fc00000000000 */
[----:B------:R-:W-:-:S00]  /*3430*/  NOP ;  /* 0x0000000000007918 */ /* 0x000fc00000000000 */
[----:B------:R-:W-:-:S00]  /*3440*/  NOP ;  /* 0x0000000000007918 */ /* 0x000fc00000000000 */
[----:B------:R-:W-:-:S00]  /*3450*/  NOP ;  /* 0x0000000000007918 */ /* 0x000fc00000000000 */
[----:B------:R-:W-:-:S00]  /*3460*/  NOP ;  /* 0x0000000000007918 */ /* 0x000fc00000000000 */
[----:B------:R-:W-:-:S00]  /*3470*/  NOP ;  /* 0x0000000000007918 */ /* 0x000fc00000000000 */
.L_x_3:


//--------------------- .nv.global.init           --------------------------
	.section	.nv.global.init,"aw",@progbits
.nv.global.init:
	.type		_$_str,@object
	.size		_$_str,(.L_0 - _$_str)
_$_str:
        /*0000*/ 	.byte	0x5f, 0x5f, 0x43, 0x55, 0x44, 0x41, 0x5f, 0x46, 0x54, 0x5a, 0x00
.L_0:


//--------------------- .nv.shared.attn_fwd       --------------------------
	.section	.nv.shared.attn_fwd,"aw",@nobits
	.sectionflags	@""
	.align	16
	.zero		1024


//--------------------- .nv.shared.reserved.0     --------------------------
	.section	.nv.shared.reserved.0,"aw",@nobits
	.weak		__nv_reservedSMEM_offset_0_alias
	.size		__nv_reservedSMEM_offset_0_alias, 0, 0
	.other		__nv_reservedSMEM_offset_0_alias,@"STO_CUDA_RESERVED_SHARED STV_DEFAULT"
__nv_reservedSMEM_offset_0_alias:
	.zero		0


//--------------------- .nv.constant0.attn_fwd    --------------------------
	.section	.nv.constant0.attn_fwd,"a",@progbits
	.sectionflags	@""
	.align	4
.nv.constant0.attn_fwd:
	.zero		664


//--------------------- SYMBOLS --------------------------

	.type		.nv.reservedSmem.offset0,@object
	.size		.nv.reservedSmem.offset0,0x4
